def attn_fwd(
    Q,
    K,
    V,
    Out,
    Lse,
    sm_scale,
    stride_qz,
    stride_qh,
    stride_qm,
    stride_qk,
    stride_kz,
    stride_kh,
    stride_kn,
    stride_kk,
    stride_vz,
    stride_vh,
    stride_vn,
    stride_vk,
    stride_oz,
    stride_oh,
    stride_om,
    stride_ok,
    seqlen_q,
    seqlen_k,
    BLOCK_M: tl.constexpr,
    BLOCK_N: tl.constexpr,
    HEAD_DIM: tl.constexpr,
    CAUSAL: tl.constexpr,
):
    start_m = tl.program_id(0)
    off_hz = tl.program_id(1)
    q_off = off_hz * stride_qh
    k_off = off_hz * stride_kh
    v_off = off_hz * stride_vh
    offs_m = start_m * BLOCK_M + tl.arange(0, BLOCK_M)
    offs_d = tl.arange(0, HEAD_DIM)
    offs_n = tl.arange(0, BLOCK_N)
    q_ptrs = Q + q_off + offs_m[:, None] * stride_qm + offs_d[None, :] * stride_qk
    k_ptrs = K + k_off + offs_d[:, None] * stride_kk + offs_n[None, :] * stride_kn
    v_ptrs = V + v_off + offs_n[:, None] * stride_vn + offs_d[None, :] * stride_vk
    m_i = tl.full([BLOCK_M], float("-inf"), dtype=tl.float32)
    l_i = tl.zeros([BLOCK_M], dtype=tl.float32) + 1.0
    acc = tl.zeros([BLOCK_M, HEAD_DIM], dtype=tl.float32)
    q = tl.load(q_ptrs)
    acc, l_i, m_i = _attn_fwd_inner(
        acc,
        l_i,
        m_i,
        q,
        k_ptrs,
        v_ptrs,
        sm_scale,
        stride_kn,
        stride_vn,
        start_m,
        seqlen_k,
        BLOCK_M,
        BLOCK_N,
        HEAD_DIM,
        CAUSAL,
    )
    acc = acc / l_i[:, None]
    lse = m_i + tl.math.log2(l_i) / 1.4426950408889634
    o_ptrs = (
        Out
        + off_hz * stride_oh
        + offs_m[:, None] * stride_om
        + offs_d[None, :] * stride_ok
    )
    tl.store(o_ptrs, acc.to(Out.dtype.element_ty))
    tl.store(Lse + off_hz * seqlen_q + offs_m, lse)

# config = {"BLOCK_M": 128, "BLOCK_N": 32, "HEAD_DIM": 32, "arch": "sm_100", "causal": true, "dtype": "fp16", "num_stages": 2, "num_warps": 4}
# arch = sm_100


// ===== COMPILED SASS (sm_100a) =====

	.target	sm_100a

	.elftype	@"ET_EXEC"


//--------------------- .note.nv.tkinfo           --------------------------
	.section	.note.nv.tkinfo,"",@"SHT_NOTE"
	.sectionflags	@"SHF_NOTE_NV_TKINFO"
	.tkinfo
        /*0018*/ 	.word	0x00000081
        /*0030*/ 	.string	""
        /*0030*/ 	.string	"ptxas-blackwell"
        /*0030*/ 	.string	"Cuda compilation tools, release 12.9, V12.9.86"
        /*0030*/ 	.string	"Build cuda_12.9.r12.9/compiler.36037853_0"
        /*0030*/ 	.string	"-v  -suppress-debug-info  -lineinfo  -arch sm_100a "



//--------------------- .note.nv.cuver            --------------------------
	.section	.note.nv.cuver,"",@"SHT_NOTE"
	.sectionflags	@"SHF_NOTE_NV_CUVER"
        /*0018*/ 	.short	0x0001
        /*001a*/ 	.short	0x0064
        /*001c*/ 	.short	0x0001
        /*001e*/ 	.short	0x0000
        /*0020*/ 	.short	0x0001
        /*0022*/ 	.short	0x0000


//--------------------- .nv.info                  --------------------------
	.section	.nv.info,"",@"SHT_CUDA_INFO"
	.align	4


	//----- nvinfo : EIATTR_REGCOUNT
	.align		4
        /*0000*/ 	.byte	0x04, 0x2f
        /*0002*/ 	.short	(.L_5 - .L_4)
	.align		4
.L_4:
        /*0004*/ 	.word	index@(attn_fwd)
        /*0008*/ 	.word	0x00000080


	//----- nvinfo : EIATTR_FRAME_SIZE
	.align		4
.L_5:
        /*000c*/ 	.byte	0x04, 0x11
        /*000e*/ 	.short	(.L_7 - .L_6)
	.align		4
.L_6:
        /*0010*/ 	.word	index@($__internal_2_$__cuda_sm10x_tcgen05_guardrail_trap_unallocated_columns_being_dealloced)
        /*0014*/ 	.word	0x00000000


	//----- nvinfo : EIATTR_FRAME_SIZE
	.align		4
.L_7:
        /*0018*/ 	.byte	0x04, 0x11
        /*001a*/ 	.short	(.L_9 - .L_8)
	.align		4
.L_8:
        /*001c*/ 	.word	index@($__internal_1_$__cuda_sm10x_tcgen05_guardrail_trap_phase_invalid_during_alloc)
        /*0020*/ 	.word	0x00000000


	//----- nvinfo : EIATTR_FRAME_SIZE
	.align		4
.L_9:
        /*0024*/ 	.byte	0x04, 0x11
        /*0026*/ 	.short	(.L_11 - .L_10)
	.align		4
.L_10:
        /*0028*/ 	.word	index@($__internal_0_$__cuda_sm10x_tcgen05_guardrail_trap_col_being_dealloced_not_returned_by_alloc)
        /*002c*/ 	.word	0x00000000


	//----- nvinfo : EIATTR_FRAME_SIZE
	.align		4
.L_11:
        /*0030*/ 	.byte	0x04, 0x11
        /*0032*/ 	.short	(.L_13 - .L_12)
	.align		4
.L_12:
        /*0034*/ 	.word	index@(attn_fwd)
        /*0038*/ 	.word	0x00000000


	//----- nvinfo : EIATTR_MIN_STACK_SIZE
	.align		4
.L_13:
        /*003c*/ 	.byte	0x04, 0x12
        /*003e*/ 	.short	(.L_15 - .L_14)
	.align		4
.L_14:
        /*0040*/ 	.word	index@(attn_fwd)
        /*0044*/ 	.word	0x00000000
.L_15:


//--------------------- .nv.info.attn_fwd         --------------------------
	.section	.nv.info.attn_fwd,"",@"SHT_CUDA_INFO"
	.sectionflags	@""
	.align	4


	//----- nvinfo : EIATTR_CUDA_API_VERSION
	.align		4
        /*0000*/ 	.byte	0x04, 0x37
        /*0002*/ 	.short	(.L_17 - .L_16)
.L_16:
        /*0004*/ 	.word	0x00000081


	//----- nvinfo : EIATTR_KPARAM_INFO
	.align		4
.L_17:
        /*0008*/ 	.byte	0x04, 0x17
        /*000a*/ 	.short	(.L_19 - .L_18)
.L_18:
        /*000c*/ 	.word	0x00000000
        /*0010*/ 	.short	0x0019
        /*0012*/ 	.short	0x0080
        /*0014*/ 	.byte	0x00, 0xf4, 0x21, 0x00


	//----- nvinfo : EIATTR_KPARAM_INFO
	.align		4
.L_19:
        /*0018*/ 	.byte	0x04, 0x17
        /*001a*/ 	.short	(.L_21 - .L_20)
.L_20:
        /*001c*/ 	.word	0x00000000
        /*0020*/ 	.short	0x0018
        /*0022*/ 	.short	0x0078
        /*0024*/ 	.byte	0x00, 0xf4, 0x21, 0x00


	//----- nvinfo : EIATTR_KPARAM_INFO
	.align		4
.L_21:
        /*0028*/ 	.byte	0x04, 0x17
        /*002a*/ 	.short	(.L_23 - .L_22)
.L_22:
        /*002c*/ 	.word	0x00000000
        /*0030*/ 	.short	0x0017
        /*0032*/ 	.short	0x0070
        /*0034*/ 	.byte	0x00, 0xf0, 0x11, 0x00


	//----- nvinfo : EIATTR_KPARAM_INFO
	.align		4
.L_23:
        /*0038*/ 	.byte	0x04, 0x17
        /*003a*/ 	.short	(.L_25 - .L_24)
.L_24:
        /*003c*/ 	.word	0x00000000
        /*0040*/ 	.short	0x0016
        /*0042*/ 	.short	0x006c
        /*0044*/ 	.byte	0x00, 0xf0, 0x11, 0x00


	//----- nvinfo : EIATTR_KPARAM_INFO
	.align		4
.L_25:
        /*0048*/ 	.byte	0x04, 0x17
        /*004a*/ 	.short	(.L_27 - .L_26)
.L_26:
        /*004c*/ 	.word	0x00000000
        /*0050*/ 	.short	0x0015
        /*0052*/ 	.short	0x0068
        /*0054*/ 	.byte	0x00, 0xf0, 0x11, 0x00


	//----- nvinfo : EIATTR_KPARAM_INFO
	.align		4
.L_27:
        /*0058*/ 	.byte	0x04, 0x17
        /*005a*/ 	.short	(.L_29 - .L_28)
.L_28:
        /*005c*/ 	.word	0x00000000
        /*0060*/ 	.short	0x0014
        /*0062*/ 	.short	0x0064
        /*0064*/ 	.byte	0x00, 0xf0, 0x11, 0x00


	//----- nvinfo : EIATTR_KPARAM_INFO
	.align		4
.L_29:
        /*0068*/ 	.byte	0x04, 0x17
        /*006a*/ 	.short	(.L_31 - .L_30)
.L_30:
        /*006c*/ 	.word	0x00000000
        /*0070*/ 	.short	0x0013
        /*0072*/ 	.short	0x0060
        /*0074*/ 	.byte	0x00, 0xf0, 0x11, 0x00


	//----- nvinfo : EIATTR_KPARAM_INFO
	.align		4
.L_31:
        /*0078*/ 	.byte	0x04, 0x17
        /*007a*/ 	.short	(.L_33 - .L_32)
.L_32:
        /*007c*/ 	.word	0x00000000
        /*0080*/ 	.short	0x0012
        /*0082*/ 	.short	0x005c
        /*0084*/ 	.byte	0x00, 0xf0, 0x11, 0x00


	//----- nvinfo : EIATTR_KPARAM_INFO
	.align		4
.L_33:
        /*0088*/ 	.byte	0x04, 0x17
        /*008a*/ 	.short	(.L_35 - .L_34)
.L_34:
        /*008c*/ 	.word	0x00000000
        /*0090*/ 	.short	0x0011
        /*0092*/ 	.short	0x0058
        /*0094*/ 	.byte	0x00, 0xf0, 0x11, 0x00


	//----- nvinfo : EIATTR_KPARAM_INFO
	.align		4
.L_35:
        /*0098*/ 	.byte	0x04, 0x17
        /*009a*/ 	.short	(.L_37 - .L_36)
.L_36:
        /*009c*/ 	.word	0x00000000
        /*00a0*/ 	.short	0x0010
        /*00a2*/ 	.short	0x0054
        /*00a4*/ 	.byte	0x00, 0xf0, 0x11, 0x00


	//----- nvinfo : EIATTR_KPARAM_INFO
	.align		4
.L_37:
        /*00a8*/ 	.byte	0x04, 0x17
        /*00aa*/ 	.short	(.L_39 - .L_38)
.L_38:
        /*00ac*/ 	.word	0x00000000
        /*00b0*/ 	.short	0x000f
        /*00b2*/ 	.short	0x0050
        /*00b4*/ 	.byte	0x00, 0xf0, 0x11, 0x00


	//----- nvinfo : EIATTR_KPARAM_INFO
	.align		4
.L_39:
        /*00b8*/ 	.byte	0x04, 0x17
        /*00ba*/ 	.short	(.L_41 - .L_40)
.L_40:
        /*00bc*/ 	.word	0x00000000
        /*00c0*/ 	.short	0x000e
        /*00c2*/ 	.short	0x004c
        /*00c4*/ 	.byte	0x00, 0xf0, 0x11, 0x00


	//----- nvinfo : EIATTR_KPARAM_INFO
	.align		4
.L_41:
        /*00c8*/ 	.byte	0x04, 0x17
        /*00ca*/ 	.short	(.L_43 - .L_42)
.L_42:
        /*00cc*/ 	.word	0x00000000
        /*00d0*/ 	.short	0x000d
        /*00d2*/ 	.short	0x0048
        /*00d4*/ 	.byte	0x00, 0xf0, 0x11, 0x00


	//----- nvinfo : EIATTR_KPARAM_INFO
	.align		4
.L_43:
        /*00d8*/ 	.byte	0x04, 0x17
        /*00da*/ 	.short	(.L_45 - .L_44)
.L_44:
        /*00dc*/ 	.word	0x00000000
        /*00e0*/ 	.short	0x000c
        /*00e2*/ 	.short	0x0044
        /*00e4*/ 	.byte	0x00, 0xf0, 0x11, 0x00


	//----- nvinfo : EIATTR_KPARAM_INFO
	.align		4
.L_45:
        /*00e8*/ 	.byte	0x04, 0x17
        /*00ea*/ 	.short	(.L_47 - .L_46)
.L_46:
        /*00ec*/ 	.word	0x00000000
        /*00f0*/ 	.short	0x000b
        /*00f2*/ 	.short	0x0040
        /*00f4*/ 	.byte	0x00, 0xf0, 0x11, 0x00


	//----- nvinfo : EIATTR_KPARAM_INFO
	.align		4
.L_47:
        /*00f8*/ 	.byte	0x04, 0x17
        /*00fa*/ 	.short	(.L_49 - .L_48)
.L_48:
        /*00fc*/ 	.word	0x00000000
        /*0100*/ 	.short	0x000a
        /*0102*/ 	.short	0x003c
        /*0104*/ 	.byte	0x00, 0xf0, 0x11, 0x00


	//----- nvinfo : EIATTR_KPARAM_INFO
	.align		4
.L_49:
        /*0108*/ 	.byte	0x04, 0x17
        /*010a*/ 	.short	(.L_51 - .L_50)
.L_50:
        /*010c*/ 	.word	0x00000000
        /*0110*/ 	.short	0x0009
        /*0112*/ 	.short	0x0038
        /*0114*/ 	.byte	0x00, 0xf0, 0x11, 0x00


	//----- nvinfo : EIATTR_KPARAM_INFO
	.align		4
.L_51:
        /*0118*/ 	.byte	0x04, 0x17
        /*011a*/ 	.short	(.L_53 - .L_52)
.L_52:
        /*011c*/ 	.word	0x00000000
        /*0120*/ 	.short	0x0008
        /*0122*/ 	.short	0x0034
        /*0124*/ 	.byte	0x00, 0xf0, 0x11, 0x00


	//----- nvinfo : EIATTR_KPARAM_INFO
	.align		4
.L_53:
        /*0128*/ 	.byte	0x04, 0x17
        /*012a*/ 	.short	(.L_55 - .L_54)
.L_54:
        /*012c*/ 	.word	0x00000000
        /*0130*/ 	.short	0x0007
        /*0132*/ 	.short	0x0030
        /*0134*/ 	.byte	0x00, 0xf0, 0x11, 0x00


	//----- nvinfo : EIATTR_KPARAM_INFO
	.align		4
.L_55:
        /*0138*/ 	.byte	0x04, 0x17
        /*013a*/ 	.short	(.L_57 - .L_56)
.L_56:
        /*013c*/ 	.word	0x00000000
        /*0140*/ 	.short	0x0006
        /*0142*/ 	.short	0x002c
        /*0144*/ 	.byte	0x00, 0xf0, 0x11, 0x00


	//----- nvinfo : EIATTR_KPARAM_INFO
	.align		4
.L_57:
        /*0148*/ 	.byte	0x04, 0x17
        /*014a*/ 	.short	(.L_59 - .L_58)
.L_58:
        /*014c*/ 	.word	0x00000000
        /*0150*/ 	.short	0x0005
        /*0152*/ 	.short	0x0028
        /*0154*/ 	.byte	0x00, 0xf0, 0x11, 0x00


	//----- nvinfo : EIATTR_KPARAM_INFO
	.align		4
.L_59:
        /*0158*/ 	.byte	0x04, 0x17
        /*015a*/ 	.short	(.L_61 - .L_60)
.L_60:
        /*015c*/ 	.word	0x00000000
        /*0160*/ 	.short	0x0004
        /*0162*/ 	.short	0x0020
        /*0164*/ 	.byte	0x00, 0xf4, 0x21, 0x00


	//----- nvinfo : EIATTR_KPARAM_INFO
	.align		4
.L_61:
        /*0168*/ 	.byte	0x04, 0x17
        /*016a*/ 	.short	(.L_63 - .L_62)
.L_62:
        /*016c*/ 	.word	0x00000000
        /*0170*/ 	.short	0x0003
        /*0172*/ 	.short	0x0018
        /*0174*/ 	.byte	0x00, 0xf4, 0x21, 0x00


	//----- nvinfo : EIATTR_KPARAM_INFO
	.align		4
.L_63:
        /*0178*/ 	.byte	0x04, 0x17
        /*017a*/ 	.short	(.L_65 - .L_64)
.L_64:
        /*017c*/ 	.word	0x00000000
        /*0180*/ 	.short	0x0002
        /*0182*/ 	.short	0x0010
        /*0184*/ 	.byte	0x00, 0xf4, 0x21, 0x00


	//----- nvinfo : EIATTR_KPARAM_INFO
	.align		4
.L_65:
        /*0188*/ 	.byte	0x04, 0x17
        /*018a*/ 	.short	(.L_67 - .L_66)
.L_66:
        /*018c*/ 	.word	0x00000000
        /*0190*/ 	.short	0x0001
        /*0192*/ 	.short	0x0008
        /*0194*/ 	.byte	0x00, 0xf4, 0x21, 0x00


	//----- nvinfo : EIATTR_KPARAM_INFO
	.align		4
.L_67:
        /*0198*/ 	.byte	0x04, 0x17
        /*019a*/ 	.short	(.L_69 - .L_68)
.L_68:
        /*019c*/ 	.word	0x00000000
        /*01a0*/ 	.short	0x0000
        /*01a2*/ 	.short	0x0000
        /*01a4*/ 	.byte	0x00, 0xf4, 0x21, 0x00


	//----- nvinfo : EIATTR_AT_ENTRY_FRAGMENTS
	.align		4
.L_69:
        /*01a8*/ 	.byte	0x04, 0x4f
        /*01aa*/ 	.short	(.L_71 - .L_70)


	//   ....[0]....
.L_70:
        /*01ac*/ 	.word	0x00000004


	//----- nvinfo : EIATTR_RESERVED_SMEM_USED
	.align		4
.L_71:
        /*01b0*/ 	.byte	0x01, 0x41
	.zero		2


	//----- nvinfo : EIATTR_SPARSE_MMA_MASK
	.align		4
        /*01b4*/ 	.byte	0x03, 0x50
        /*01b6*/ 	.short	0x0000


	//----- nvinfo : EIATTR_TCGEN05_1CTA_USED
	.align		4
        /*01b8*/ 	.byte	0x01, 0x51
	.zero		2


	//----- nvinfo : EIATTR_MAXREG_COUNT
	.align		4
        /*01bc*/ 	.byte	0x03, 0x1b
        /*01be*/ 	.short	0x00ff


	//----- nvinfo : EIATTR_NUM_BARRIERS
	.align		4
        /*01c0*/ 	.byte	0x02, 0x4c
        /*01c2*/ 	.byte	0x01
	.zero		1


	//----- nvinfo : EIATTR_INT_WARP_WIDE_INSTR_OFFSETS
	.align		4
        /*01c4*/ 	.byte	0x04, 0x31
        /*01c6*/ 	.short	(.L_73 - .L_72)


	//   ....[0]....
.L_72:
        /*01c8*/ 	.word	0x000011b0


	//   ....[1]....
        /*01cc*/ 	.word	0x000011c0


	//   ....[2]....
        /*01d0*/ 	.word	0x00001590


	//   ....[3]....
        /*01d4*/ 	.word	0x000016f0


	//   ....[4]....
        /*01d8*/ 	.word	0x00003750


	//   ....[5]....
        /*01dc*/ 	.word	0x00006e50


	//   ....[6]....
        /*01e0*/ 	.word	0x00006ea0


	//----- nvinfo : EIATTR_COOP_GROUP_MASK_REGIDS
	.align		4
.L_73:
        /*01e4*/ 	.byte	0x04, 0x29
        /*01e6*/ 	.short	(.L_75 - .L_74)


	//   ....[0]....
.L_74:
        /*01e8*/ 	.word	0xffffffff


	//   ....[1]....
        /*01ec*/ 	.word	0xffffffff


	//   ....[2]....
        /*01f0*/ 	.word	0xffffffff


	//   ....[3]....
        /*01f4*/ 	.word	0xffffffff


	//----- nvinfo : EIATTR_COOP_GROUP_INSTR_OFFSETS
	.align		4
.L_75:
        /*01f8*/ 	.byte	0x04, 0x28
        /*01fa*/ 	.short	(.L_77 - .L_76)


	//   ....[0]....
.L_76:
        /*01fc*/ 	.word	0x00000060


	//   ....[1]....
        /*0200*/ 	.word	0x00000320


	//   ....[2]....
        /*0204*/ 	.word	0x00006ce0


	//   ....[3]....
        /*0208*/ 	.word	0x00006f50


	//----- nvinfo : EIATTR_VRC_CTA_INIT_COUNT
	.align		4
.L_77:
        /*020c*/ 	.byte	0x02, 0x4a
        /*020e*/ 	.byte	0x80
	.zero		1


	//----- nvinfo : EIATTR_MBARRIER_INSTR_OFFSETS
	.align		4
        /*0210*/ 	.byte	0x04, 0x39
        /*0212*/ 	.short	(.L_79 - .L_78)


	//   ....[0]....
.L_78:
        /*0214*/ 	.word	0x000014c0
        /*0218*/ 	.word	0x000000ff
        /*021c*/ 	.word	0x00003800
        /*0220*/ 	.short	0x0100
        /*0222*/ 	.byte	0x0b
	.zero		1


	//   ....[1]....
        /*0224*/ 	.word	0x000016d0
        /*0228*/ 	.word	0x000000ff
        /*022c*/ 	.word	0x00003808
        /*0230*/ 	.short	0x0100
        /*0232*/ 	.byte	0x0b
	.zero		1


	//   ....[2]....
        /*0234*/ 	.word	0x000017c0
        /*0238*/ 	.word	0x000000ff
        /*023c*/ 	.word	0x00002800
        /*0240*/ 	.short	0x0100
        /*0242*/ 	.byte	0x0b
	.zero		1


	//   ....[3]....
        /*0244*/ 	.word	0x000019a0
        /*0248*/ 	.word	0x000000ff
        /*024c*/ 	.word	0x00002800
        /*0250*/ 	.short	0x010a
        /*0252*/ 	.byte	0x0b
	.zero		1


	//   ....[4]....
        /*0254*/ 	.word	0x00001ae0
        /*0258*/ 	.word	0x000000ff
        /*025c*/ 	.word	0x00002800
        /*0260*/ 	.short	0x0108
        /*0262*/ 	.byte	0x0b
	.zero		1


	//   ....[5]....
        /*0264*/ 	.word	0x00003ab0
        /*0268*/ 	.word	0x000000ff
        /*026c*/ 	.word	0x00003810
        /*0270*/ 	.short	0x0100
        /*0272*/ 	.byte	0x0b
	.zero		1


	//   ....[6]....
        /*0274*/ 	.word	0x00003bd0
        /*0278*/ 	.word	0x000000ff
        /*027c*/ 	.word	0x00003810
        /*0280*/ 	.short	0x010a
        /*0282*/ 	.byte	0x0b
	.zero		1


	//   ....[7]....
        /*0284*/ 	.word	0x00003ec0
        /*0288*/ 	.word	0x000000ff
        /*028c*/ 	.word	0x00003810
        /*0290*/ 	.short	0x0108
        /*0292*/ 	.byte	0x0b
	.zero		1


	//   ....[8]....
        /*0294*/ 	.word	0x00004080
        /*0298*/ 	.word	0x000000ff
        /*029c*/ 	.word	0x00000000
        /*02a0*/ 	.short	0x010a
        /*02a2*/ 	.byte	0x1c
	.zero		1


	//   ....[9]....
        /*02a4*/ 	.word	0x000057d0
        /*02a8*/ 	.word	0x000000ff
        /*02ac*/ 	.word	0x00000000
        /*02b0*/ 	.short	0x010a
        /*02b2*/ 	.byte	0x1c
	.zero		1


	//   ....[10]....
        /*02b4*/ 	.word	0x00005910
        /*02b8*/ 	.word	0x000000ff
        /*02bc*/ 	.word	0x00003800
        /*02c0*/ 	.short	0x0108
        /*02c2*/ 	.byte	0x0b
	.zero		1


	//   ....[11]....
        /*02c4*/ 	.word	0x00005a00
        /*02c8*/ 	.word	0x000000ff
        /*02cc*/ 	.word	0x00003808
        /*02d0*/ 	.short	0x0108
        /*02d2*/ 	.byte	0x0b
	.zero		1


	//   ....[12]....
        /*02d4*/ 	.word	0x00006f70
        /*02d8*/ 	.word	0x000000ff
        /*02dc*/ 	.word	0x00002800
        /*02e0*/ 	.short	0x010a
        /*02e2*/ 	.byte	0x0b
	.zero		1


	//   ....[13]....
        /*02e4*/ 	.word	0x00006fa0
        /*02e8*/ 	.word	0x000000ff
        /*02ec*/ 	.word	0x00003810
        /*02f0*/ 	.short	0x010a
        /*02f2*/ 	.byte	0x0b
	.zero		1


	//   ....[14]....
        /*02f4*/ 	.word	0x00006fd0
        /*02f8*/ 	.word	0x000000ff
        /*02fc*/ 	.word	0x00000000
        /*0300*/ 	.short	0x010a
        /*0302*/ 	.byte	0x1c
	.zero		1


	//   ....[15]....
        /*0304*/ 	.word	0x00007000
        /*0308*/ 	.word	0x000000ff
        /*030c*/ 	.word	0x00000000
        /*0310*/ 	.short	0x010a
        /*0312*/ 	.byte	0x1c
	.zero		1


	//----- nvinfo : EIATTR_NUM_MBARRIERS
	.align		4
.L_79:
        /*0314*/ 	.byte	0x03, 0x38
        /*0316*/ 	.short	0xffff


	//----- nvinfo : EIATTR_EXIT_INSTR_OFFSETS
	.align		4
        /*0318*/ 	.byte	0x04, 0x1c
        /*031a*/ 	.short	(.L_81 - .L_80)


	//   ....[0]....
.L_80:
        /*031c*/ 	.word	0x00006f60


	//----- nvinfo : EIATTR_REQNTID
	.align		4
.L_81:
        /*0320*/ 	.byte	0x04, 0x10
        /*0322*/ 	.short	(.L_83 - .L_82)
.L_82:
        /*0324*/ 	.word	0x00000080
        /*0328*/ 	.word	0x00000001
        /*032c*/ 	.word	0x00000001


	//----- nvinfo : EIATTR_CRS_STACK_SIZE
	.align		4
.L_83:
        /*0330*/ 	.byte	0x04, 0x1e
        /*0332*/ 	.short	(.L_85 - .L_84)
.L_84:
        /*0334*/ 	.word	0x00000000


	//----- nvinfo : EIATTR_CBANK_PARAM_SIZE
	.align		4
.L_85:
        /*0338*/ 	.byte	0x03, 0x19
        /*033a*/ 	.short	0x0088


	//----- nvinfo : EIATTR_PARAM_CBANK
	.align		4
        /*033c*/ 	.byte	0x04, 0x0a
        /*033e*/ 	.short	(.L_87 - .L_86)
	.align		4
.L_86:
        /*0340*/ 	.word	index@(.nv.constant0.attn_fwd)
        /*0344*/ 	.short	0x0380
        /*0346*/ 	.short	0x0088


	//----- nvinfo : EIATTR_SW_WAR
	.align		4
.L_87:
        /*0348*/ 	.byte	0x04, 0x36
        /*034a*/ 	.short	(.L_89 - .L_88)
.L_88:
        /*034c*/ 	.word	0x00000008
.L_89:


//--------------------- .nv.compat                --------------------------
	.section	.nv.compat,"",@"SHT_CUDA_COMPAT_INFO"
	.align	4
        /*0000*/ 	.byte	0x02, 0x02, 0x02, 0x00, 0x02, 0x05, 0x05, 0x00, 0x02, 0x03, 0x00, 0x00, 0x02, 0x06, 0x01, 0x00


//--------------------- .nv.callgraph             --------------------------
	.section	.nv.callgraph,"",@"SHT_CUDA_CALLGRAPH"
	.align	4
	.sectionentsize	8
	.align		4
        /*0000*/ 	.word	0x00000000
	.align		4
        /*0004*/ 	.word	0xffffffff
	.align		4
        /*0008*/ 	.word	0x00000000
	.align		4
        /*000c*/ 	.word	0xfffffffe
	.align		4
        /*0010*/ 	.word	0x00000000
	.align		4
        /*0014*/ 	.word	0xfffffffd
	.align		4
        /*0018*/ 	.word	0x00000000
	.align		4
        /*001c*/ 	.word	0xfffffffc


//--------------------- .nv.constant4             --------------------------
	.section	.nv.constant4,"a",@progbits
	.align	8
	.align		8
.nv.constant4:
        /*0000*/ 	.dword	_$_str


//--------------------- .text.attn_fwd            --------------------------
	.section	.text.attn_fwd,"ax",@progbits
	.align	128
        .global         attn_fwd
        .type           attn_fwd,@function
        .size           attn_fwd,(.L_x_31 - attn_fwd)
        .other          attn_fwd,@"STO_CUDA_ENTRY STV_DEFAULT"
attn_fwd:
.text.attn_fwd:
[----:B------:R-:W0:Y:S01]  /*0000*/  LDC R1, c[0x0][0x37c] ;  /* 0x0000df00ff017b82 */ /* 0x000e220000000800 */
[----:B------:R-:W1:Y:S02]  /*0010*/  S2R R0, SR_TID.X ;  /* 0x0000000000007919 */ /* 0x000e640000002100 */
[----:B-1----:R-:W-:-:S04]  /*0020*/  ISETP.GE.U32.AND P0, PT, R0, 0x20, PT ;  /* 0x000000200000780c */ /* 0x002fc80003f06070 */
[----:B------:R-:W-:-:S09]  /*0030*/  P2R R2, PR, RZ, 0x1 ;  /* 0x00000001ff027803 */ /* 0x000fd20000000000 */
[----:B------:R-:W-:Y:S05]  /*0040*/  @P0 BRA `(.L_x_0) ;  /* 0x0000000000b80947 */ /* 0x000fea0003800000 */
[----:B------:R-:W1:Y:S01]  /*0050*/  S2UR UR6, SR_CgaCtaId ;  /* 0x00000000000679c3 */ /* 0x000e620000008800 */
[----:B------:R-:W-:Y:S01]  /*0060*/  NOP ;  /* 0x0000000000007918 */ /* 0x000fe20000000000 */
[----:B------:R-:W-:Y:S02]  /*0070*/  UMOV UR4, 0x40 ;  /* 0x0000004000047882 */ /* 0x000fe40000000000 */
[----:B-1----:R-:W-:-:S09]  /*0080*/  ULEA UR4, UR6, UR4, 0x18 ;  /* 0x0000000406047291 */ /* 0x002fd2000f8ec0ff */
[----:B------:R-:W1:Y:S01]  /*0090*/  LDS.U8 R2, [UR4] ;  /* 0x00000004ff027984 */ /* 0x000e620008000000 */
[----:B------:R-:W-:Y:S02]  /*00a0*/  UMOV UR4, 0x400 ;  /* 0x0000040000047882 */ /* 0x000fe40000000000 */
[----:B------:R-:W-:Y:S01]  /*00b0*/  ULEA UR4, UR6, UR4, 0x18 ;  /* 0x0000000406047291 */ /* 0x000fe2000f8ec0ff */
[----:B-1----:R-:W-:-:S13]  /*00c0*/  ISETP.NE.AND P0, PT, R2, RZ, PT ;  /* 0x000000ff0200720c */ /* 0x002fda0003f05270 */
[----:B------:R-:W-:Y:S05]  /*00d0*/  @P0 BRA `(.L_x_1) ;  /* 0x00000000007c0947 */ /* 0x000fea0003800000 */
[----:B------:R-:W-:-:S13]  /*00e0*/  ELECT P0, URZ, PT ;  /* 0x0000000000ff782f */ /* 0x000fda0003800000 */
[----:B------:R-:W-:Y:S05]  /*00f0*/  @!P0 BRA `(.L_x_2) ;  /* 0x0000000000848947 */ /* 0x000fea0003800000 */
[----:B------:R-:W-:Y:S01]  /*0100*/  UMOV UR5, 0x4 ;  /* 0x0000000400057882 */ /* 0x000fe20000000000 */
[----:B------:R-:W-:Y:S02]  /*0110*/  IMAD.MOV.U32 R5, RZ, RZ, 0x1 ;  /* 0x00000001ff057424 */ /* 0x000fe400078e00ff */
[----:B------:R-:W-:Y:S02]  /*0120*/  IMAD.MOV.U32 R3, RZ, RZ, 0xf ;  /* 0x0000000fff037424 */ /* 0x000fe400078e00ff */
[----:B------:R-:W-:Y:S04]  /*0130*/  DEPBAR.LE SB1, 0x36 ;  /* 0x00009d800000791a */ /* 0x000fe80000000000 */
[----:B------:R-:W1:Y:S02]  /*0140*/  UTCATOMSWS.FIND_AND_SET.ALIGN UP0, UR5, UR5 ;  /* 0x00000005000575e3 */ /* 0x000e640008000800 */
[----:B-1----:R-:W-:-:S04]  /*0150*/  PLOP3.LUT P0, PT, PT, PT, UP0, 0x80, 0x8 ;  /* 0x000000000008781c */ /* 0x002fc80003f0f008 */
[----:B------:R-:W-:-:S04]  /*0160*/  SEL R2, RZ, 0xffffffff, !P0 ;  /* 0xffffffffff027807 */ /* 0x000fc80004000000 */
[----:B------:R-:W-:Y:S01]  /*0170*/  ISETP.NE.AND P0, PT, R2, RZ, PT ;  /* 0x000000ff0200720c */ /* 0x000fe20003f05270 */
[----:B------:R-:W-:-:S12]  /*0180*/  IMAD.U32 R2, RZ, RZ, UR5 ;  /* 0x00000005ff027e24 */ /* 0x000fd8000f8e00ff */
[----:B------:R-:W-:Y:S05]  /*0190*/  @P0 BRA `(.L_x_3) ;  /* 0x0000000000240947 */ /* 0x000fea0003800000 */
.L_x_4:
[----:B------:R-:W-:Y:S05]  /*01a0*/  NANOSLEEP 0x64 ;  /* 0x000000640000795d */ /* 0x000fea0003800000 */
[----:B------:R-:W-:-:S05]  /*01b0*/  UMOV UR5, 0x4 ;  /* 0x0000000400057882 */ /* 0x000fca0000000000 */
[----:B------:R-:W-:Y:S04]  /*01c0*/  DEPBAR.LE SB1, 0x36 ;  /* 0x00009d800000791a */ /* 0x000fe80000000000 */
[----:B------:R-:W1:Y:S02]  /*01d0*/  UTCATOMSWS.FIND_AND_SET.ALIGN UP0, UR5, UR5 ;  /* 0x00000005000575e3 */ /* 0x000e640008000800 */
[----:B-1----:R-:W-:-:S04]  /*01e0*/  PLOP3.LUT P0, PT, PT, PT, UP0, 0x80, 0x8 ;  /* 0x000000000008781c */ /* 0x002fc80003f0f008 */
[----:B------:R-:W-:-:S04]  /*01f0*/  SEL R2, RZ, 0xffffffff, !P0 ;  /* 0xffffffffff027807 */ /* 0x000fc80004000000 */
[----:B------:R-:W-:Y:S02]  /*0200*/  ISETP.NE.AND P0, PT, R2, RZ, PT ;  /* 0x000000ff0200720c */ /* 0x000fe40003f05270 */
[----:B------:R-:W-:-:S11]  /*0210*/  MOV R2, UR5 ;  /* 0x0000000500027c02 */ /* 0x000fd60008000f00 */
[----:B------:R-:W-:Y:S05]  /*0220*/  @!P0 BRA `(.L_x_4) ;  /* 0xfffffffc00dc8947 */ /* 0x000fea000383ffff */
.L_x_3:
[C---:B------:R-:W-:Y:S01]  /*0230*/  VIADD R4, R2.reuse, 0x10 ;  /* 0x0000001002047836 */ /* 0x040fe20000000000 */
[----:B------:R-:W-:Y:S01]  /*0240*/  UMOV UR5, 0x50 ;  /* 0x0000005000057882 */ /* 0x000fe20000000000 */
[----:B------:R-:W-:Y:S01]  /*0250*/  SHF.L.U32 R3, R3, R2, RZ ;  /* 0x0000000203037219 */ /* 0x000fe200000006ff */
[----:B------:R-:W-:Y:S01]  /*0260*/  ULEA UR5, UR6, UR5, 0x18 ;  /* 0x0000000506057291 */ /* 0x000fe2000f8ec0ff */
[----:B------:R-:W-:Y:S01]  /*0270*/  IMAD.SHL.U32 R2, R2, 0x20, RZ ;  /* 0x0000002002027824 */ /* 0x000fe200078e00ff */
[----:B------:R-:W-:-:S04]  /*0280*/  SHF.L.U32 R4, R5, R4, RZ ;  /* 0x0000000405047219 */ /* 0x000fc800000006ff */
[----:B------:R-:W-:-:S05]  /*0290*/  LOP3.LUT R3, R4, R3, RZ, 0xfc, !PT ;  /* 0x0000000304037212 */ /* 0x000fca00078efcff */
[----:B------:R1:W-:Y:S04]  /*02a0*/  ATOMS.OR RZ, [UR5], R3 ;  /* 0x00000003ffff798c */ /* 0x0003e8000b000005 */
[----:B------:R1:W-:Y:S01]  /*02b0*/  STS [UR4], R2 ;  /* 0x00000002ff007988 */ /* 0x0003e20008000804 */
[----:B------:R-:W-:Y:S05]  /*02c0*/  BRA `(.L_x_2) ;  /* 0x0000000000107947 */ /* 0x000fea0003800000 */
.L_x_1:
[----:B------:R-:W-:Y:S01]  /*02d0*/  IMAD.MOV.U32 R3, RZ, RZ, -0x1 ;  /* 0xffffffffff037424 */ /* 0x000fe200078e00ff */
[----:B------:R-:W-:-:S04]  /*02e0*/  MOV R2, 0x310 ;  /* 0x0000031000027802 */ /* 0x000fc80000000f00 */
[----:B------:R1:W-:Y:S03]  /*02f0*/  STS [UR4], R3 ;  /* 0x00000003ff007988 */ /* 0x0003e60008000804 */
[----:B01----:R-:W-:Y:S05]  /*0300*/  CALL.REL.NOINC `($__internal_1_$__cuda_sm10x_tcgen05_guardrail_trap_phase_invalid_during_alloc) ;  /* 0x0000006c00547944 */ /* 0x003fea0003c00000 */
.L_x_2:
[----:B------:R-:W-:Y:S05]  /*0310*/  WARPSYNC.ALL ;  /* 0x0000000000007948 */ /* 0x000fea0003800000 */
[----:B------:R-:W-:Y:S01]  /*0320*/  NOP ;  /* 0x0000000000007918 */ /* 0x000fe20000000000 */
.L_x_0:
[----:B------:R-:W2:Y:S01]  /*0330*/  S2R R41, SR_CTAID.X ;  /* 0x0000000000297919 */ /* 0x000ea20000002500 */
[----:B------:R-:W3:Y:S01]  /*0340*/  S2UR UR10, SR_CTAID.Y ;  /* 0x00000000000a79c3 */ /* 0x000ee20000002600 */
[----:B------:R-:W3:Y:S01]  /*0350*/  LDCU.64 UR4, c[0x0][0x3b0] ;  /* 0x00007600ff0477ac */ /* 0x000ee20008000a00 */
[----:B------:R-:W-:Y:S01]  /*0360*/  UMOV UR11, 0x400 ;  /* 0x00000400000b7882 */ /* 0x000fe20000000000 */
[----:B------:R-:W4:Y:S05]  /*0370*/  LDCU.64 UR24, c[0x0][0x358] ;  /* 0x00006b00ff1877ac */ /* 0x000f2a0008000a00 */
[----:B------:R-:W1:Y:S08]  /*0380*/  LDC.64 R6, c[0x0][0x380] ;  /* 0x0000e000ff067b82 */ /* 0x000e700000000a00 */
[----:B------:R-:W0:Y:S08]  /*0390*/  LDC R75, c[0x0][0x3b8] ;  /* 0x0000ee00ff4b7b82 */ /* 0x000e300000000800 */
[----:B------:R-:W0:Y:S01]  /*03a0*/  S2UR UR6, SR_CgaCtaId ;  /* 0x00000000000679c3 */ /* 0x000e220000008800 */
[----:B---3--:R-:W-:-:S04]  /*03b0*/  UIMAD UR4, UR10, UR4, URZ ;  /* 0x000000040a0472a4 */ /* 0x008fc8000f8e02ff */
[----:B------:R-:W-:Y:S01]  /*03c0*/  USHF.L.U32 UR7, UR4, 0x1, URZ ;  /* 0x0000000104077899 */ /* 0x000fe200080006ff */
[----:B--2---:R-:W-:-:S04]  /*03d0*/  SHF.L.U32 R41, R41, 0x7, RZ ;  /* 0x0000000729297819 */ /* 0x004fc800000006ff */
[----:B-1----:R-:W-:-:S05]  /*03e0*/  LOP3.LUT R2, R41, 0x7f, R0, 0xf8, !PT ;  /* 0x0000007f29027812 */ /* 0x002fca00078ef800 */
[----:B------:R-:W-:Y:S01]  /*03f0*/  IMAD R3, R2, UR5, RZ ;  /* 0x0000000502037c24 */ /* 0x000fe2000f8e02ff */
[----:B------:R-:W-:Y:S01]  /*0400*/  UIMAD.WIDE UR4, UR4, 0x2, URZ ;  /* 0x00000002040478a5 */ /* 0x000fe2000f8e02ff */
[----:B0-----:R-:W-:Y:S02]  /*0410*/  IMAD.SHL.U32 R17, R75, 0x8, RZ ;  /* 0x000000084b117824 */ /* 0x001fe400078e00ff */
[C---:B------:R-:W-:Y:S02]  /*0420*/  IMAD.SHL.U32 R37, R3.reuse, 0x2, RZ ;  /* 0x0000000203257824 */ /* 0x040fe400078e00ff */
[----:B------:R-:W-:Y:S01]  /*0430*/  IMAD.HI R4, R3, 0x2, RZ ;  /* 0x0000000203047827 */ /* 0x000fe200078e02ff */
[----:B------:R-:W-:Y:S01]  /*0440*/  SHF.L.U32 R5, R75, 0x1, RZ ;  /* 0x000000014b057819 */ /* 0x000fe200000006ff */
[----:B------:R-:W-:Y:S01]  /*0450*/  ULEA UR11, UR6, UR11, 0x18 ;  /* 0x0000000b060b7291 */ /* 0x000fe2000f8ec0ff */
[----:B------:R-:W-:Y:S01]  /*0460*/  BAR.SYNC.DEFER_BLOCKING 0x0 ;  /* 0x0000000000007b1d */ /* 0x000fe20000010000 */
[----:B------:R-:W-:Y:S01]  /*0470*/  IADD3 R36, P0, P1, R37, UR7, R6 ;  /* 0x0000000725247c10 */ /* 0x000fe2000f91e006 */
[----:B------:R-:W-:-:S02]  /*0480*/  IMAD R33, R75, 0x30, RZ ;  /* 0x000000304b217824 */ /* 0x000fc400078e02ff */
[C---:B------:R-:W-:Y:S01]  /*0490*/  IMAD.SHL.U32 R19, R75.reuse, 0x10, RZ ;  /* 0x000000104b137824 */ /* 0x040fe200078e00ff */
[----:B------:R-:W-:Y:S01]  /*04a0*/  IADD3.X R37, PT, PT, R4, UR5, R7, P0, P1 ;  /* 0x0000000504257c10 */ /* 0x000fe200087e2407 */
[C---:B------:R-:W-:Y:S01]  /*04b0*/  IMAD R23, R75.reuse, 0xc, RZ ;  /* 0x0000000c4b177824 */ /* 0x040fe200078e02ff */
[CC--:B------:R-:W-:Y:S01]  /*04c0*/  LEA R38, P5, R75.reuse, R36.reuse, 0x4 ;  /* 0x000000244b267211 */ /* 0x0c0fe200078a20ff */
[C---:B------:R-:W-:Y:S01]  /*04d0*/  IMAD R25, R75.reuse, 0x18, RZ ;  /* 0x000000184b197824 */ /* 0x040fe200078e02ff */
[CC--:B------:R-:W-:Y:S01]  /*04e0*/  LEA R32, P4, R75.reuse, R36.reuse, 0x5 ;  /* 0x000000244b207211 */ /* 0x0c0fe200078828ff */
[----:B------:R-:W-:Y:S01]  /*04f0*/  IMAD R21, R75, 0x22, RZ ;  /* 0x000000224b157824 */ /* 0x000fe200078e02ff */
[-C--:B------:R-:W-:Y:S01]  /*0500*/  IADD3 R10, P3, PT, R33, R36.reuse, RZ ;  /* 0x00000024210a7210 */ /* 0x080fe20007f7e0ff */
[----:B------:R-:W-:Y:S01]  /*0510*/  IMAD R11, R75, 0x6, RZ ;  /* 0x000000064b0b7824 */ /* 0x000fe200078e02ff */
[-C--:B------:R-:W-:Y:S01]  /*0520*/  LEA.HI.X.SX32 R39, R17, R37.reuse, 0x1, P5 ;  /* 0x0000002511277211 */ /* 0x080fe200028f0eff */
[----:B------:R-:W-:Y:S01]  /*0530*/  IMAD R27, R75, 0x24, RZ ;  /* 0x000000244b1b7824 */ /* 0x000fe200078e02ff */
[-C--:B------:R-:W-:Y:S01]  /*0540*/  IADD3 R20, P5, PT, R23, R36.reuse, RZ ;  /* 0x0000002417147210 */ /* 0x080fe20007fbe0ff */
[----:B------:R-:W-:Y:S01]  /*0550*/  IMAD R35, R75, 0xa, RZ ;  /* 0x0000000a4b237824 */ /* 0x000fe200078e02ff */
[-C--:B------:R-:W-:Y:S01]  /*0560*/  LEA.HI.X.SX32 R33, R19, R37.reuse, 0x1, P4 ;  /* 0x0000002513217211 */ /* 0x080fe200020f0eff */
[----:B------:R-:W-:Y:S01]  /*0570*/  IMAD R29, R75, 0x26, RZ ;  /* 0x000000264b1d7824 */ /* 0x000fe200078e02ff */
[-C--:B------:R-:W-:Y:S01]  /*0580*/  IADD3 R22, P4, PT, R25, R36.reuse, RZ ;  /* 0x0000002419167210 */ /* 0x080fe20007f9e0ff */
[----:B------:R-:W-:Y:S01]  /*0590*/  IMAD R7, R75, 0x3, RZ ;  /* 0x000000034b077824 */ /* 0x000fe200078e02ff */
[-C--:B------:R-:W-:Y:S01]  /*05a0*/  IADD3 R4, P2, PT, R21, R36.reuse, RZ ;  /* 0x0000002415047210 */ /* 0x080fe20007f5e0ff */
[----:B------:R-:W-:Y:S01]  /*05b0*/  IMAD.SHL.U32 R9, R75, 0x4, RZ ;  /* 0x000000044b097824 */ /* 0x000fe200078e00ff */
[-C--:B------:R-:W-:Y:S01]  /*05c0*/  LEA.HI.X.SX32 R21, R11, R37.reuse, 0x1, P5 ;  /* 0x000000250b157211 */ /* 0x080fe200028f0eff */
[----:B------:R-:W-:Y:S01]  /*05d0*/  IMAD R47, R75, 0xe, RZ ;  /* 0x0000000e4b2f7824 */ /* 0x000fe200078e02ff */
[-C--:B------:R-:W-:Y:S01]  /*05e0*/  IADD3 R18, P0, PT, R11, R36.reuse, RZ ;  /* 0x000000240b127210 */ /* 0x080fe20007f1e0ff */
[----:B------:R-:W-:Y:S01]  /*05f0*/  IMAD R53, R75, 0x12, RZ ;  /* 0x000000124b357824 */ /* 0x000fe200078e02ff */
[-C--:B------:R-:W-:Y:S01]  /*0600*/  IADD3 R24, P5, PT, R5, R36.reuse, RZ ;  /* 0x0000002405187210 */ /* 0x080fe20007fbe0ff */
[----:B------:R-:W-:Y:S01]  /*0610*/  IMAD R13, R75, 0x5, RZ ;  /* 0x000000054b0d7824 */ /* 0x000fe200078e02ff */
[-C--:B------:R-:W-:Y:S01]  /*0620*/  LEA.HI.X.SX32 R23, R23, R37.reuse, 0x1, P4 ;  /* 0x0000002517177211 */ /* 0x080fe200020f0eff */
[C---:B------:R-:W-:Y:S01]  /*0630*/  IMAD R15, R75.reuse, 0x7, RZ ;  /* 0x000000074b0f7824 */ /* 0x040fe200078e02ff */
[CC--:B------:R-:W-:Y:S01]  /*0640*/  LEA R26, P4, R75.reuse, R36.reuse, 0x2 ;  /* 0x000000244b1a7211 */ /* 0x0c0fe200078810ff */
[----:B------:R-:W-:Y:S01]  /*0650*/  IMAD R57, R75, 0x14, RZ ;  /* 0x000000144b397824 */ /* 0x000fe200078e02ff */
[-C--:B------:R-:W-:Y:S01]  /*0660*/  LEA.HI.X.SX32 R11, R25, R37.reuse, 0x1, P3 ;  /* 0x00000025190b7211 */ /* 0x080fe200018f0eff */
[----:B------:R-:W0:Y:S01]  /*0670*/  LDS R68, [UR11] ;  /* 0x0000000bff447984 */ /* 0x000e220008000800 */
[CC--:B------:R-:W-:Y:S01]  /*0680*/  LEA R28, P3, R75.reuse, R36.reuse, 0x3 ;  /* 0x000000244b1c7211 */ /* 0x0c0fe200078618ff */
[----:B------:R-:W-:Y:S01]  /*0690*/  IMAD R31, R75, 0x9, RZ ;  /* 0x000000094b1f7824 */ /* 0x000fe200078e02ff */
[----:B------:R-:W-:Y:S01]  /*06a0*/  IADD3 R6, P1, PT, R27, R36, RZ ;  /* 0x000000241b067210 */ /* 0x000fe20007f3e0ff */
[----:B------:R-:W-:Y:S01]  /*06b0*/  IMAD R61, R75, 0x16, RZ ;  /* 0x000000164b3d7824 */ /* 0x000fe200078e02ff */
[-C--:B------:R-:W-:Y:S01]  /*06c0*/  LEA.HI.X.SX32 R19, R7, R37.reuse, 0x1, P0 ;  /* 0x0000002507137211 */ /* 0x080fe200000f0eff */
[----:B------:R-:W-:Y:S01]  /*06d0*/  BAR.SYNC.DEFER_BLOCKING 0x0 ;  /* 0x0000000000007b1d */ /* 0x000fe20000010000 */
[----:B------:R-:W-:-:S02]  /*06e0*/  LEA.HI.X.SX32 R25, R75, R37, 0x1, P5 ;  /* 0x000000254b197211 */ /* 0x000fc400028f0eff */
[-C--:B------:R-:W-:Y:S02]  /*06f0*/  IADD3 R8, P0, PT, R29, R36.reuse, RZ ;  /* 0x000000241d087210 */ /* 0x080fe40007f1e0ff */
        /* <DEDUP_REMOVED lines=36> */
[-C--:B------:R-:W-:Y:S01]  /*0940*/  LEA.HI.X.SX32 R47, R49, R37.reuse, 0x1, P4 ;  /* 0x00000025312f7211 */ /* 0x080fe200020f0eff */
[----:B------:R-:W-:Y:S01]  /*0950*/  IMAD R69, R75, 0x1b, RZ ;  /* 0x0000001b4b457824 */ /* 0x000fe200078e02ff */
[-C--:B------:R-:W-:Y:S01]  /*0960*/  IADD3 R50, P5, PT, R79, R36.reuse, RZ ;  /* 0x000000244f327210 */ /* 0x080fe20007fbe0ff */
[----:B----4-:R-:W5:Y:S01]  /*0970*/  LDG.E.U16 R32, desc[UR24][R32.64] ;  /* 0x0000001820207981 */ /* 0x010f62000c1e1500 */
[----:B------:R-:W-:Y:S01]  /*0980*/  IADD3 R52, P4, PT, R81, R36, RZ ;  /* 0x0000002451347210 */ /* 0x000fe20007f9e0ff */
[----:B------:R-:W-:Y:S01]  /*0990*/  IMAD R91, R75, 0x38, RZ ;  /* 0x000000384b5b7824 */ /* 0x000fe200078e02ff */
[-C--:B------:R-:W-:Y:S01]  /*09a0*/  LEA.HI.X.SX32 R5, R51, R37.reuse, 0x1, P2 ;  /* 0x0000002533057211 */ /* 0x080fe200010f0eff */
[----:B------:R-:W5:Y:S01]  /*09b0*/  LDG.E.U16 R26, desc[UR24][R26.64] ;  /* 0x000000181a1a7981 */ /* 0x000f62000c1e1500 */
[-C--:B------:R-:W-:Y:S01]  /*09c0*/  LEA.HI.X.SX32 R7, R53, R37.reuse, 0x1, P1 ;  /* 0x0000002535077211 */ /* 0x080fe200008f0eff */
[----:B------:R-:W1:Y:S01]  /*09d0*/  LDCU UR4, c[0x0][0x3c8] ;  /* 0x00007900ff0477ac */ /* 0x000e620008000800 */
[-C--:B------:R-:W-:Y:S01]  /*09e0*/  LEA.HI.X.SX32 R9, R55, R37.reuse, 0x1, P0 ;  /* 0x0000002537097211 */ /* 0x080fe200000f0eff */
[----:B------:R-:W5:Y:S01]  /*09f0*/  LDG.E.U16 R28, desc[UR24][R28.64] ;  /* 0x000000181c1c7981 */ /* 0x000f62000c1e1500 */
[----:B------:R-:W-:-:S02]  /*0a00*/  LEA.HI.X.SX32 R49, R57, R37, 0x1, P3 ;  /* 0x0000002539317211 */ /* 0x000fc400018f0eff */
[-C--:B------:R-:W-:Y:S01]  /*0a10*/  IADD3 R54, P2, PT, R83, R36.reuse, RZ ;  /* 0x0000002453367210 */ /* 0x080fe20007f5e0ff */
[----:B------:R-:W5:Y:S01]  /*0a20*/  LDG.E.U16 R42, desc[UR24][R42.64] ;  /* 0x000000182a2a7981 */ /* 0x000f62000c1e1500 */
[-C--:B------:R-:W-:Y:S02]  /*0a30*/  IADD3 R56, P1, PT, R85, R36.reuse, RZ ;  /* 0x0000002455387210 */ /* 0x080fe40007f3e0ff */
[-C--:B------:R-:W-:Y:S01]  /*0a40*/  IADD3 R58, P0, PT, R87, R36.reuse, RZ ;  /* 0x00000024573a7210 */ /* 0x080fe20007f1e0ff */
[----:B------:R-:W5:Y:S01]  /*0a50*/  LDG.E.U16 R44, desc[UR24][R44.64] ;  /* 0x000000182c2c7981 */ /* 0x000f62000c1e1500 */
[----:B------:R-:W-:Y:S02]  /*0a60*/  IADD3 R60, P3, PT, R89, R36, RZ ;  /* 0x00000024593c7210 */ /* 0x000fe40007f7e0ff */
[-C--:B------:R-:W-:Y:S01]  /*0a70*/  LEA.HI.X.SX32 R51, R59, R37.reuse, 0x1, P5 ;  /* 0x000000253b337211 */ /* 0x080fe200028f0eff */
[----:B------:R-:W5:Y:S01]  /*0a80*/  LDG.E.U16 R46, desc[UR24][R46.64] ;  /* 0x000000182e2e7981 */ /* 0x000f62000c1e1500 */
[----:B------:R-:W-:-:S02]  /*0a90*/  LEA.HI.X.SX32 R53, R61, R37, 0x1, P4 ;  /* 0x000000253d357211 */ /* 0x000fc400020f0eff */
[-C--:B------:R-:W-:Y:S01]  /*0aa0*/  LEA.HI.X.SX32 R55, R63, R37.reuse, 0x1, P2 ;  /* 0x000000253f377211 */ /* 0x080fe200010f0eff */
[----:B------:R-:W5:Y:S01]  /*0ab0*/  LDG.E.U16 R48, desc[UR24][R48.64] ;  /* 0x0000001830307981 */ /* 0x000f62000c1e1500 */
[-C--:B------:R-:W-:Y:S02]  /*0ac0*/  LEA.HI.X.SX32 R57, R65, R37.reuse, 0x1, P1 ;  /* 0x0000002541397211 */ /* 0x080fe400008f0eff */
[-C--:B------:R-:W-:Y:S01]  /*0ad0*/  LEA.HI.X.SX32 R59, R67, R37.reuse, 0x1, P0 ;  /* 0x00000025433b7211 */ /* 0x080fe200000f0eff */
[----:B------:R-:W5:Y:S01]  /*0ae0*/  LDG.E.U16 R50, desc[UR24][R50.64] ;  /* 0x0000001832327981 */ /* 0x000f62000c1e1500 */
[----:B------:R-:W-:-:S03]  /*0af0*/  LEA.HI.X.SX32 R61, R69, R37, 0x1, P3 ;  /* 0x00000025453d7211 */ /* 0x000fc600018f0eff */
[----:B------:R-:W5:Y:S04]  /*0b00*/  LDG.E.U16 R52, desc[UR24][R52.64] ;  /* 0x0000001834347981 */ /* 0x000f68000c1e1500 */
[----:B------:R-:W5:Y:S04]  /*0b10*/  LDG.E.U16 R54, desc[UR24][R54.64] ;  /* 0x0000001836367981 */ /* 0x000f68000c1e1500 */
[----:B------:R-:W5:Y:S04]  /*0b20*/  LDG.E.U16 R56, desc[UR24][R56.64] ;  /* 0x0000001838387981 */ /* 0x000f68000c1e1500 */
[----:B------:R-:W5:Y:S04]  /*0b30*/  LDG.E.U16 R58, desc[UR24][R58.64] ;  /* 0x000000183a3a7981 */ /* 0x000f68000c1e1500 */
[----:B------:R-:W5:Y:S04]  /*0b40*/  LDG.E.U16 R60, desc[UR24][R60.64] ;  /* 0x000000183c3c7981 */ /* 0x000f68000c1e1500 */
[----:B------:R2:W5:Y:S01]  /*0b50*/  LDG.E.U16 R40, desc[UR24][R38.64] ;  /* 0x0000001826287981 */ /* 0x000562000c1e1500 */
[----:B------:R-:W-:Y:S01]  /*0b60*/  IADD3 R62, P5, PT, R91, R36, RZ ;  /* 0x000000245b3e7210 */ /* 0x000fe20007fbe0ff */
[----:B------:R-:W-:-:S02]  /*0b70*/  IMAD R93, R75, 0x3a, RZ ;  /* 0x0000003a4b5d7824 */ /* 0x000fc400078e02ff */
[----:B------:R-:W5:Y:S04]  /*0b80*/  LDG.E.U16 R18, desc[UR24][R18.64] ;  /* 0x0000001812127981 */ /* 0x000f68000c1e1500 */
[----:B------:R-:W5:Y:S01]  /*0b90*/  LDG.E.U16 R10, desc[UR24][R10.64] ;  /* 0x000000180a0a7981 */ /* 0x000f62000c1e1500 */
[----:B--2---:R-:W2:Y:S01]  /*0ba0*/  LDC.64 R38, c[0x0][0x3c0] ;  /* 0x0000f000ff267b82 */ /* 0x004ea20000000a00 */
[-C--:B------:R-:W-:Y:S01]  /*0bb0*/  LEA.HI.X.SX32 R63, R71, R37.reuse, 0x1, P5 ;  /* 0x00000025473f7211 */ /* 0x080fe200028f0eff */
[C---:B------:R-:W-:Y:S01]  /*0bc0*/  IMAD R95, R75.reuse, 0x3c, RZ ;  /* 0x0000003c4b5f7824 */ /* 0x040fe200078e02ff */
[----:B------:R3:W5:Y:S01]  /*0bd0*/  LDG.E.U16 R3, desc[UR24][R36.64] ;  /* 0x0000001824037981 */ /* 0x000762000c1e1500 */
[----:B------:R-:W-:Y:S01]  /*0be0*/  IMAD R65, R75, 0x1d, RZ ;  /* 0x0000001d4b417824 */ /* 0x000fe200078e02ff */
[-C--:B------:R-:W-:Y:S01]  /*0bf0*/  IADD3 R64, P4, PT, R93, R36.reuse, RZ ;  /* 0x000000245d407210 */ /* 0x080fe20007f9e0ff */
[----:B------:R-:W-:Y:S01]  /*0c00*/  IMAD R97, R75, 0x3e, RZ ;  /* 0x0000003e4b617824 */ /* 0x000fe200078e02ff */
[----:B------:R4:W5:Y:S01]  /*0c10*/  LDG.E.U16 R19, desc[UR24][R6.64] ;  /* 0x0000001806137981 */ /* 0x000962000c1e1500 */
[----:B------:R-:W0:Y:S01]  /*0c20*/  LDC.64 R70, c[0x0][0x388] ;  /* 0x0000e200ff467b82 */ /* 0x000e220000000a00 */
[----:B------:R-:W-:Y:S01]  /*0c30*/  IADD3 R66, P2, PT, R95, R36, RZ ;  /* 0x000000245f427210 */ /* 0x000fe20007f5e0ff */
[----:B------:R-:W-:Y:S01]  /*0c40*/  IMAD R75, R75, 0x1f, RZ ;  /* 0x0000001f4b4b7824 */ /* 0x000fe200078e02ff */
[----:B------:R1:W5:Y:S01]  /*0c50*/  LDG.E.U16 R11, desc[UR24][R4.64] ;  /* 0x00000018040b7981 */ /* 0x000362000c1e1500 */
[----:B------:R-:W-:-:S02]  /*0c60*/  LEA.HI.X.SX32 R65, R65, R37, 0x1, P4 ;  /* 0x0000002541417211 */ /* 0x000fc400020f0eff */
[----:B---3--:R-:W-:Y:S01]  /*0c70*/  IADD3 R36, P1, PT, R97, R36, RZ ;  /* 0x0000002461247210 */ /* 0x008fe20007f3e0ff */
[----:B------:R3:W5:Y:S01]  /*0c80*/  LDG.E.U16 R9, desc[UR24][R8.64] ;  /* 0x0000001808097981 */ /* 0x000762000c1e1500 */
[-C--:B------:R-:W-:Y:S02]  /*0c90*/  LEA.HI.X.SX32 R67, R73, R37.reuse, 0x1, P2 ;  /* 0x0000002549437211 */ /* 0x080fe400010f0eff */
[----:B----4-:R-:W-:Y:S01]  /*0ca0*/  LOP3.LUT R6, R0, 0x1f, RZ, 0xc0, !PT ;  /* 0x0000001f00067812 */ /* 0x010fe200078ec0ff */
[----:B------:R4:W5:Y:S01]  /*0cb0*/  LDG.E.U16 R17, desc[UR24][R16.64] ;  /* 0x0000001810117981 */ /* 0x000962000c1e1500 */
[----:B------:R-:W-:Y:S02]  /*0cc0*/  LEA.HI.X.SX32 R37, R75, R37, 0x1, P1 ;  /* 0x000000254b257211 */ /* 0x000fe400008f0eff */
[--C-:B-1----:R-:W-:Y:S01]  /*0cd0*/  SHF.R.U32.HI R4, RZ, 0x5, R0.reuse ;  /* 0x00000005ff047819 */ /* 0x102fe20000011600 */
[----:B------:R-:W-:Y:S01]  /*0ce0*/  IMAD R7, R6, UR4, RZ ;  /* 0x0000000406077c24 */ /* 0x000fe2000f8e02ff */
[----:B------:R-:W-:Y:S01]  /*0cf0*/  SHF.R.U32.HI R5, RZ, 0x5, R0 ;  /* 0x00000005ff057819 */ /* 0x000fe20000011600 */
[----:B--2---:R-:W-:Y:S01]  /*0d00*/  IMAD R38, R38, UR10, RZ ;  /* 0x0000000a26267c24 */ /* 0x004fe2000f8e02ff */
[----:B------:R-:W-:Y:S01]  /*0d10*/  SGXT.U32 R4, R4, 0x2 ;  /* 0x000000020404781a */ /* 0x000fe20000000000 */
[----:B---3--:R-:W-:Y:S01]  /*0d20*/  IMAD.SHL.U32 R8, R7, 0x2, RZ ;  /* 0x0000000207087824 */ /* 0x008fe200078e00ff */
[----:B------:R-:W-:Y:S01]  /*0d30*/  R2UR UR21, R5 ;  /* 0x00000000051572ca */ /* 0x000fe200000e0000 */
[----:B------:R-:W-:Y:S01]  /*0d40*/  IMAD.SHL.U32 R5, R38, 0x2, RZ ;  /* 0x0000000226057824 */ /* 0x000fe200078e00ff */
[----:B------:R-:W5:Y:S01]  /*0d50*/  LDG.E.U16 R14, desc[UR24][R14.64] ;  /* 0x000000180e0e7981 */ /* 0x000f62000c1e1500 */
[----:B----4-:R-:W-:-:S03]  /*0d60*/  IMAD R16, R4, R39, RZ ;  /* 0x0000002704107224 */ /* 0x010fc600078e02ff */
[----:B------:R-:W5:Y:S04]  /*0d70*/  LDG.E.U16 R31, desc[UR24][R30.64] ;  /* 0x000000181e1f7981 */ /* 0x000f68000c1e1500 */
[----:B------:R-:W5:Y:S04]  /*0d80*/  LDG.E.U16 R35, desc[UR24][R34.64] ;  /* 0x0000001822237981 */ /* 0x000f68000c1e1500 */
[----:B------:R0:W5:Y:S01]  /*0d90*/  LDG.E.U16 R15, desc[UR24][R64.64] ;  /* 0x00000018400f7981 */ /* 0x000162000c1e1500 */
[----:B------:R-:W-:-:S03]  /*0da0*/  UIADD3 UR15, UPT, UPT, UR21, 0x1c, URZ ;  /* 0x0000001c150f7890 */ /* 0x000fc6000fffe0ff */
[----:B------:R-:W5:Y:S04]  /*0db0*/  LDG.E.U16 R22, desc[UR24][R22.64] ;  /* 0x0000001816167981 */ /* 0x000f68000c1e1500 */
[----:B------:R1:W5:Y:S01]  /*0dc0*/  LDG.E.U16 R24, desc[UR24][R24.64] ;  /* 0x0000001818187981 */ /* 0x000362000c1e1500 */
[----:B0-----:R-:W-:Y:S02]  /*0dd0*/  IADD3 R65, P0, P1, R8, R70, R5 ;  /* 0x0000004608417210 */ /* 0x001fe4000791e005 */
[----:B------:R-:W-:Y:S01]  /*0de0*/  LEA R8, R39, R16, 0x2 ;  /* 0x0000001027087211 */ /* 0x000fe200078e10ff */
[----:B------:R-:W-:Y:S01]  /*0df0*/  IMAD.HI R7, R7, 0x2, RZ ;  /* 0x0000000207077827 */ /* 0x000fe200078e02ff */
[----:B------:R0:W5:Y:S03]  /*0e00*/  LDG.E.U16 R23, desc[UR24][R36.64] ;  /* 0x0000001824177981 */ /* 0x000166000c1e1500 */
[----:B------:R-:W-:Y:S01]  /*0e10*/  IMAD R30, R39, 0x4, R8 ;  /* 0x00000004271e7824 */ /* 0x000fe200078e0208 */
[----:B------:R-:W5:Y:S01]  /*0e20*/  LDG.E.U16 R12, desc[UR24][R12.64] ;  /* 0x000000180c0c7981 */ /* 0x000f62000c1e1500 */
[----:B------:R-:W-:Y:S01]  /*0e30*/  IMAD.HI R38, R38, 0x2, RZ ;  /* 0x0000000226267827 */ /* 0x000fe200078e02ff */
[----:B------:R-:W-:-:S02]  /*0e40*/  ISETP.GE.U32.AND P6, PT, R0, 0x20, PT ;  /* 0x000000200000780c */ /* 0x000fc40003fc6070 */
[----:B------:R-:W5:Y:S01]  /*0e50*/  LDG.E.U16 R20, desc[UR24][R20.64] ;  /* 0x0000001814147981 */ /* 0x000f62000c1e1500 */
[----:B------:R-:W-:Y:S01]  /*0e60*/  IMAD R34, R39, 0x4, R30 ;  /* 0x0000000427227824 */ /* 0x000fe200078e021e */
[----:B-1----:R-:W-:Y:S01]  /*0e70*/  IADD3.X R25, PT, PT, R7, R71, R38, P0, P1 ;  /* 0x0000004707197210 */ /* 0x002fe200007e2426 */
[C---:B------:R-:W-:Y:S01]  /*0e80*/  IMAD R5, R39.reuse, UR15, RZ ;  /* 0x0000000f27057c24 */ /* 0x040fe2000f8e02ff */
[C---:B------:R-:W-:Y:S02]  /*0e90*/  LEA R76, P0, R16.reuse, R65, 0x1 ;  /* 0x00000041104c7211 */ /* 0x040fe400078008ff */
[----:B0-----:R-:W-:Y:S01]  /*0ea0*/  LEA R36, R39, R34, 0x2 ;  /* 0x0000002227247211 */ /* 0x001fe200078e10ff */
[----:B------:R0:W5:Y:S01]  /*0eb0*/  LDG.E.U16 R13, desc[UR24][R62.64] ;  /* 0x000000183e0d7981 */ /* 0x000162000c1e1500 */
[----:B------:R-:W-:-:S03]  /*0ec0*/  LEA.HI.X.SX32 R77, R16, R25, 0x1, P0 ;  /* 0x00000019104d7211 */ /* 0x000fc600000f0eff */
[----:B------:R-:W-:Y:S01]  /*0ed0*/  IMAD R16, R39, 0x4, R36 ;  /* 0x0000000427107824 */ /* 0x000fe200078e0224 */
[----:B------:R1:W5:Y:S01]  /*0ee0*/  LDG.E.U16 R21, desc[UR24][R66.64] ;  /* 0x0000001842157981 */ /* 0x000362000c1e1500 */
[CC--:B0-----:R-:W-:Y:S01]  /*0ef0*/  LEA R62, P2, R5.reuse, R65.reuse, 0x1 ;  /* 0x00000041053e7211 */ /* 0x0c1fe200078408ff */
[----:B------:R-:W-:Y:S01]  /*0f00*/  IMAD.SHL.U32 R7, R0, 0x2, RZ ;  /* 0x0000000200077824 */ /* 0x000fe200078e00ff */
[----:B------:R-:W-:Y:S02]  /*0f10*/  LEA R74, P1, R8, R65, 0x1 ;  /* 0x00000041084a7211 */ /* 0x000fe400078208ff */
[----:B------:R-:W-:Y:S01]  /*0f20*/  LEA.HI.X.SX32 R63, R5, R25, 0x1, P2 ;  /* 0x00000019053f7211 */ /* 0x000fe200010f0eff */
[----:B------:R-:W-:Y:S01]  /*0f30*/  IMAD R5, R39, 0x4, R16 ;  /* 0x0000000427057824 */ /* 0x000fe200078e0210 */
[----:B------:R-:W-:Y:S02]  /*0f40*/  LEA R72, P0, R30, R65, 0x1 ;  /* 0x000000411e487211 */ /* 0x000fe400078008ff */
[----:B------:R-:W-:-:S02]  /*0f50*/  R2UR UR12, R68 ;  /* 0x00000000440c72ca */ /* 0x000fc400000e0000 */
[----:B------:R-:W-:Y:S02]  /*0f60*/  LOP3.LUT R38, R0, 0x40, RZ, 0xc0, !PT ;  /* 0x0000004000267812 */ /* 0x000fe400078ec0ff */
[----:B------:R-:W-:Y:S02]  /*0f70*/  LOP3.LUT R7, R7, 0x7e, RZ, 0xc0, !PT ;  /* 0x0000007e07077812 */ /* 0x000fe400078ec0ff */
[-C--:B------:R-:W-:Y:S02]  /*0f80*/  LEA.HI.X.SX32 R75, R8, R25.reuse, 0x1, P1 ;  /* 0x00000019084b7211 */ /* 0x080fe400008f0eff */
[----:B------:R-:W-:Y:S02]  /*0f90*/  LEA.HI.X.SX32 R73, R30, R25, 0x1, P0 ;  /* 0x000000191e497211 */ /* 0x000fe400000f0eff */
[-C--:B------:R-:W-:Y:S02]  /*0fa0*/  LEA R64, P3, R5, R65.reuse, 0x1 ;  /* 0x0000004105407211 */ /* 0x080fe400078608ff */
[----:B------:R-:W-:-:S02]  /*0fb0*/  LEA R70, P0, R34, R65, 0x1 ;  /* 0x0000004122467211 */ /* 0x000fc400078008ff */
[-C--:B------:R-:W-:Y:S02]  /*0fc0*/  LEA R68, P1, R36, R65.reuse, 0x1 ;  /* 0x0000004124447211 */ /* 0x080fe400078208ff */
[----:B-1----:R-:W-:Y:S02]  /*0fd0*/  LEA R66, P2, R16, R65, 0x1 ;  /* 0x0000004110427211 */ /* 0x002fe400078408ff */
[-C--:B------:R-:W-:Y:S01]  /*0fe0*/  LEA.HI.X.SX32 R65, R5, R25.reuse, 0x1, P3 ;  /* 0x0000001905417211 */ /* 0x080fe200018f0eff */
[----:B------:R-:W-:Y:S01]  /*0ff0*/  IMAD R5, R38, 0x40, R7 ;  /* 0x0000004026057824 */ /* 0x000fe200078e0207 */
[-C--:B------:R-:W-:Y:S02]  /*1000*/  LEA.HI.X.SX32 R71, R34, R25.reuse, 0x1, P0 ;  /* 0x0000001922477211 */ /* 0x080fe400000f0eff */
[-C--:B------:R-:W-:Y:S02]  /*1010*/  LEA.HI.X.SX32 R69, R36, R25.reuse, 0x1, P1 ;  /* 0x0000001924457211 */ /* 0x080fe400008f0eff */
[----:B------:R-:W-:Y:S01]  /*1020*/  LEA.HI.X.SX32 R67, R16, R25, 0x1, P2 ;  /* 0x0000001910437211 */ /* 0x000fe200010f0eff */
[----:B------:R-:W-:Y:S06]  /*1030*/  @P6 BRA `(.L_x_5) ;  /* 0x0000000000186947 */ /* 0x000fec0003800000 */
[----:B------:R-:W-:Y:S01]  /*1040*/  ELECT P0, URZ, PT ;  /* 0x0000000000ff782f */ /* 0x000fe20003800000 */
[----:B------:R-:W-:Y:S01]  /*1050*/  HFMA2 R8, -RZ, RZ, 0, 5.9604644775390625e-08 ;  /* 0x00000001ff087431 */ /* 0x000fe200000001ff */
[----:B------:R-:W-:Y:S01]  /*1060*/  UMOV UR4, 0x40 ;  /* 0x0000004000047882 */ /* 0x000fe20000000000 */
[----:B------:R-:W-:Y:S01]  /*1070*/  UVIRTCOUNT.DEALLOC.SMPOOL 0x80 ;  /* 0x000000800000784c */ /* 0x000fe20000000000 */
[----:B------:R-:W-:-:S09]  /*1080*/  ULEA UR4, UR6, UR4, 0x18 ;  /* 0x0000000406047291 */ /* 0x000fd2000f8ec0ff */
[----:B------:R0:W-:Y:S03]  /*1090*/  @P0 STS.U8 [UR4], R8 ;  /* 0x00000008ff000988 */ /* 0x0001e60008000004 */
.L_x_5:
[----:B------:R-:W-:Y:S01]  /*10a0*/  USHF.L.U32 UR4, UR21, 0x15, URZ ;  /* 0x0000001515047899 */ /* 0x000fe200080006ff */
[C---:B0-----:R-:W-:Y:S01]  /*10b0*/  LOP3.LUT R8, R5.reuse, 0x10, RZ, 0x3c, !PT ;  /* 0x0000001005087812 */ /* 0x041fe200078e3cff */
[----:B-----5:R-:W-:Y:S01]  /*10c0*/  STS.U16 [R5+UR11+0x400], R40 ;  /* 0x0004002805007988 */ /* 0x020fe2000800040b */
[C---:B------:R-:W-:Y:S01]  /*10d0*/  LOP3.LUT R16, R5.reuse, 0x20, RZ, 0x3c, !PT ;  /* 0x0000002005107812 */ /* 0x040fe200078e3cff */
[----:B------:R-:W-:Y:S01]  /*10e0*/  ULOP3.LUT UR4, UR4, 0x600000, URZ, 0xc0, !UPT ;  /* 0x0060000004047892 */ /* 0x000fe2000f8ec0ff */
[----:B------:R-:W-:Y:S01]  /*10f0*/  LOP3.LUT R25, R5, 0x30, RZ, 0x3c, !PT ;  /* 0x0000003005197812 */ /* 0x000fe200078e3cff */
[----:B------:R-:W-:Y:S01]  /*1100*/  STS.U16 [R5+UR11+0x800], R32 ;  /* 0x0008002005007988 */ /* 0x000fe2000800040b */
[----:B------:R-:W-:Y:S01]  /*1110*/  LOP3.LUT P0, RZ, R0, 0x7f, RZ, 0xc0, !PT ;  /* 0x0000007f00ff7812 */ /* 0x000fe2000780c0ff */
[----:B------:R-:W-:Y:S01]  /*1120*/  UIADD3 UR13, UPT, UPT, UR12, UR4, URZ ;  /* 0x000000040c0d7290 */ /* 0x000fe2000fffe0ff */
[----:B------:R-:W-:Y:S01]  /*1130*/  VIADD R37, R41, 0x80 ;  /* 0x0000008029257836 */ /* 0x000fe20000000000 */
[----:B------:R0:W-:Y:S01]  /*1140*/  STS.U16 [R5+UR11+0xc00], R10 ;  /* 0x000c000a05007988 */ /* 0x0001e2000800040b */
[----:B------:R-:W-:Y:S01]  /*1150*/  UMOV UR6, 0x1 ;  /* 0x0000000100067882 */ /* 0x000fe20000000000 */
[----:B------:R-:W1:Y:S01]  /*1160*/  LDCU.64 UR8, c[0x0][0x3d0] ;  /* 0x00007a00ff0877ac */ /* 0x000e620008000a00 */
[----:B------:R-:W2:Y:S01]  /*1170*/  LDC.64 R78, c[0x0][0x390] ;  /* 0x0000e400ff4e7b82 */ /* 0x000ea20000000a00 */
[----:B------:R3:W-:Y:S01]  /*1180*/  STS.U16 [R5+UR11], R3 ;  /* 0x0000000305007988 */ /* 0x0007e2000800040b */
[----:B------:R-:W-:-:S03]  /*1190*/  ISETP.GT.AND P1, PT, R37, RZ, PT ;  /* 0x000000ff2500720c */ /* 0x000fc60003f24270 */
[----:B------:R4:W-:Y:S02]  /*11a0*/  STS.U16 [R8+UR11+0x880], R11 ;  /* 0x0008800b08007988 */ /* 0x0009e4000800040b */
[----:B------:R-:W-:Y:S01]  /*11b0*/  VOTEU.ALL UP0, P0 ;  /* 0x0000000000ff7886 */ /* 0x000fe20000000000 */
[----:B------:R-:W-:Y:S01]  /*11c0*/  VOTEU.ALL UP1, P0 ;  /* 0x0000000000ff7886 */ /* 0x000fe20000020000 */
[----:B------:R1:W-:Y:S01]  /*11d0*/  STS.U16 [R8+UR11+0x480], R17 ;  /* 0x0004801108007988 */ /* 0x0003e2000800040b */
[----:B0-----:R-:W-:Y:S01]  /*11e0*/  PRMT R10, RZ, 0x7610, R10 ;  /* 0x00007610ff0a7816 */ /* 0x001fe2000000000a */
[----:B------:R-:W0:Y:S01]  /*11f0*/  LDC R47, c[0x0][0x3d8] ;  /* 0x0000f600ff2f7b82 */ /* 0x000e220000000800 */
[----:B---3--:R-:W-:Y:S01]  /*1200*/  LOP3.LUT R3, R5, 0x40, RZ, 0x3c, !PT ;  /* 0x0000004005037812 */ /* 0x008fe200078e3cff */
[----:B------:R-:W-:Y:S01]  /*1210*/  STS.U16 [R8+UR11+0x80], R24 ;  /* 0x0000801808007988 */ /* 0x000fe2000800040b */
[----:B------:R-:W-:-:S04]  /*1220*/  @!UP0 UIADD3 UR4, UPT, UPT, -UR6, 0x100000, URZ ;  /* 0x0010000006048890 */ /* 0x000fc8000fffe1ff */
[----:B------:R-:W-:Y:S02]  /*1230*/  @!UP0 USHF.L.U32 UR5, UR4, 0xb, URZ ;  /* 0x0000000b04058899 */ /* 0x000fe400080006ff */
[----:B------:R-:W-:Y:S01]  /*1240*/  @!UP0 USHF.L.U32 UR4, UR4, 0x1, URZ ;  /* 0x0000000104048899 */ /* 0x000fe200080006ff */
[C---:B----4-:R-:W-:Y:S01]  /*1250*/  LOP3.LUT R11, R5.reuse, 0x50, RZ, 0x3c, !PT ;  /* 0x00000050050b7812 */ /* 0x050fe200078e3cff */
[----:B------:R3:W-:Y:S01]  /*1260*/  STS.U16 [R8+UR11+0xc80], R56 ;  /* 0x000c803808007988 */ /* 0x0007e2000800040b */
[----:B-1----:R-:W-:-:S03]  /*1270*/  LOP3.LUT R17, R5, 0x60, RZ, 0x3c, !PT ;  /* 0x0000006005117812 */ /* 0x002fc600078e3cff */
[----:B------:R-:W-:Y:S01]  /*1280*/  STS.U16 [R16+UR11+0x100], R26 ;  /* 0x0001001a10007988 */ /* 0x000fe2000800040b */
[----:B------:R-:W-:-:S03]  /*1290*/  LOP3.LUT R5, R5, 0x70, RZ, 0x3c, !PT ;  /* 0x0000007005057812 */ /* 0x000fc600078e3cff */
[----:B------:R-:W-:Y:S01]  /*12a0*/  STS.U16 [R16+UR11+0x500], R31 ;  /* 0x0005001f10007988 */ /* 0x000fe2000800040b */
[----:B---3--:R-:W-:-:S03]  /*12b0*/  PRMT R8, RZ, 0x7610, R8 ;  /* 0x00007610ff087816 */ /* 0x008fc60000000008 */
[----:B------:R-:W-:Y:S04]  /*12c0*/  STS.U16 [R16+UR11+0x900], R19 ;  /* 0x0009001310007988 */ /* 0x000fe8000800040b */
[----:B------:R-:W-:Y:S04]  /*12d0*/  STS.U16 [R16+UR11+0xd00], R58 ;  /* 0x000d003a10007988 */ /* 0x000fe8000800040b */
[----:B------:R-:W-:Y:S04]  /*12e0*/  STS.U16 [R25+UR11+0x180], R18 ;  /* 0x0001801219007988 */ /* 0x000fe8000800040b */
[----:B------:R-:W-:Y:S04]  /*12f0*/  STS.U16 [R25+UR11+0x580], R35 ;  /* 0x0005802319007988 */ /* 0x000fe8000800040b */
[----:B------:R1:W-:Y:S04]  /*1300*/  STS.U16 [R25+UR11+0x980], R9 ;  /* 0x0009800919007988 */ /* 0x0003e8000800040b */
[----:B------:R-:W-:Y:S04]  /*1310*/  STS.U16 [R25+UR11+0xd80], R60 ;  /* 0x000d803c19007988 */ /* 0x000fe8000800040b */
[----:B------:R-:W-:Y:S01]  /*1320*/  STS.U16 [R3+UR11+0x200], R28 ;  /* 0x0002001c03007988 */ /* 0x000fe2000800040b */
[----:B-1----:R-:W-:-:S03]  /*1330*/  PRMT R9, RZ, 0x7610, R9 ;  /* 0x00007610ff097816 */ /* 0x002fc60000000009 */
[----:B------:R-:W-:Y:S04]  /*1340*/  STS.U16 [R3+UR11+0x600], R22 ;  /* 0x0006001603007988 */ /* 0x000fe8000800040b */
[----:B------:R-:W-:Y:S04]  /*1350*/  STS.U16 [R3+UR11+0xa00], R48 ;  /* 0x000a003003007988 */ /* 0x000fe8000800040b */
[----:B------:R1:W-:Y:S04]  /*1360*/  STS.U16 [R3+UR11+0xe00], R13 ;  /* 0x000e000d03007988 */ /* 0x0003e8000800040b */
[----:B------:R3:W-:Y:S04]  /*1370*/  STS.U16 [R11+UR11+0x280], R12 ;  /* 0x0002800c0b007988 */ /* 0x0007e8000800040b */
[----:B------:R-:W-:Y:S01]  /*1380*/  STS.U16 [R11+UR11+0x680], R42 ;  /* 0x0006802a0b007988 */ /* 0x000fe2000800040b */
[----:B-1----:R-:W-:-:S03]  /*1390*/  PRMT R13, RZ, 0x7610, R13 ;  /* 0x00007610ff0d7816 */ /* 0x002fc6000000000d */
[----:B------:R-:W-:Y:S01]  /*13a0*/  STS.U16 [R11+UR11+0xa80], R50 ;  /* 0x000a80320b007988 */ /* 0x000fe2000800040b */
[----:B---3--:R-:W-:-:S03]  /*13b0*/  PRMT R12, RZ, 0x7610, R12 ;  /* 0x00007610ff0c7816 */ /* 0x008fc6000000000c */
[----:B------:R1:W-:Y:S04]  /*13c0*/  STS.U16 [R11+UR11+0xe80], R15 ;  /* 0x000e800f0b007988 */ /* 0x0003e8000800040b */
[----:B------:R-:W-:Y:S04]  /*13d0*/  STS.U16 [R17+UR11+0x300], R20 ;  /* 0x0003001411007988 */ /* 0x000fe8000800040b */
[----:B------:R-:W-:Y:S01]  /*13e0*/  STS.U16 [R17+UR11+0x700], R44 ;  /* 0x0007002c11007988 */ /* 0x000fe2000800040b */
[----:B-1----:R-:W-:-:S03]  /*13f0*/  PRMT R11, RZ, 0x7610, R11 ;  /* 0x00007610ff0b7816 */ /* 0x002fc6000000000b */
[----:B------:R-:W-:Y:S01]  /*1400*/  STS.U16 [R17+UR11+0xb00], R52 ;  /* 0x000b003411007988 */ /* 0x000fe2000800040b */
[----:B------:R-:W-:-:S03]  /*1410*/  PRMT R15, RZ, 0x7610, R15 ;  /* 0x00007610ff0f7816 */ /* 0x000fc6000000000f */
[----:B------:R-:W-:Y:S04]  /*1420*/  STS.U16 [R17+UR11+0xf00], R21 ;  /* 0x000f001511007988 */ /* 0x000fe8000800040b */
[----:B------:R1:W-:Y:S04]  /*1430*/  STS.U16 [R5+UR11+0x380], R14 ;  /* 0x0003800e05007988 */ /* 0x0003e8000800040b */
[----:B------:R3:W-:Y:S04]  /*1440*/  STS.U16 [R5+UR11+0x780], R46 ;  /* 0x0007802e05007988 */ /* 0x0007e8000800040b */
[----:B------:R3:W-:Y:S01]  /*1450*/  STS.U16 [R5+UR11+0xb80], R54 ;  /* 0x000b803605007988 */ /* 0x0007e2000800040b */
[----:B-1----:R-:W-:-:S03]  /*1460*/  PRMT R14, RZ, 0x7610, R14 ;  /* 0x00007610ff0e7816 */ /* 0x002fc6000000000e */
[----:B------:R3:W-:Y:S01]  /*1470*/  STS.U16 [R5+UR11+0xf80], R23 ;  /* 0x000f801705007988 */ /* 0x0007e2000800040b */
[----:B------:R-:W-:Y:S01]  /*1480*/  STTM.x32 tmem[UR13], RZ ;  /* 0x000000ff000079ed */ /* 0x000fe200082c000d */
[----:B------:R-:W1:Y:S02]  /*1490*/  FENCE.VIEW.ASYNC.T ;  /* 0x00000000000073c6 */ /* 0x000e640000000200 */
[----:B-1----:R-:W-:Y:S06]  /*14a0*/  BAR.SYNC.DEFER_BLOCKING 0x0 ;  /* 0x0000000000007b1d */ /* 0x002fec0000010000 */
[----:B------:R-:W1:Y:S02]  /*14b0*/  FENCE.VIEW.ASYNC.S ;  /* 0x00000000000073c6 */ /* 0x000e640000000000 */
[----:B-1----:R1:W4:Y:S02]  /*14c0*/  @!UP1 SYNCS.EXCH.64 URZ, [UR11+0x3800], UR4 ;  /* 0x003800040bff95b2 */ /* 0x0023240008000100 */
[----:B----4-:R-:W-:Y:S06]  /*14d0*/  BAR.SYNC.DEFER_BLOCKING 0x0 ;  /* 0x0000000000007b1d */ /* 0x010fec0000010000 */
[----:B------:R-:W4:Y:S04]  /*14e0*/  @P1 LDG.E.U16 R9, desc[UR24][R76.64] ;  /* 0x000000184c091981 */ /* 0x000f28000c1e1500 */
[----:B------:R-:W3:Y:S04]  /*14f0*/  @P1 LDG.E.U16 R11, desc[UR24][R72.64] ;  /* 0x00000018480b1981 */ /* 0x000ee8000c1e1500 */
[----:B------:R-:W3:Y:S04]  /*1500*/  @P1 LDG.E.U16 R13, desc[UR24][R68.64] ;  /* 0x00000018440d1981 */ /* 0x000ee8000c1e1500 */
[----:B------:R-:W3:Y:S04]  /*1510*/  @P1 LDG.E.U16 R15, desc[UR24][R64.64] ;  /* 0x00000018400f1981 */ /* 0x000ee8000c1e1500 */
[----:B------:R-:W3:Y:S04]  /*1520*/  @P1 LDG.E.U16 R8, desc[UR24][R74.64] ;  /* 0x000000184a081981 */ /* 0x000ee8000c1e1500 */
[----:B------:R-:W3:Y:S04]  /*1530*/  @P1 LDG.E.U16 R10, desc[UR24][R70.64] ;  /* 0x00000018460a1981 */ /* 0x000ee8000c1e1500 */
[----:B------:R-:W3:Y:S04]  /*1540*/  @P1 LDG.E.U16 R12, desc[UR24][R66.64] ;  /* 0x00000018420c1981 */ /* 0x000ee8000c1e1500 */
[----:B------:R-:W3:Y:S01]  /*1550*/  @P1 LDG.E.U16 R14, desc[UR24][R62.64] ;  /* 0x000000183e0e1981 */ /* 0x000ee2000c1e1500 */
[----:B------:R-:W-:Y:S01]  /*1560*/  UIMAD UR8, UR10, UR8, URZ ;  /* 0x000000080a0872a4 */ /* 0x000fe2000f8e02ff */
[----:B------:R-:W-:Y:S01]  /*1570*/  IMAD R6, R6, UR9, RZ ;  /* 0x0000000906067c24 */ /* 0x000fe2000f8e02ff */
[----:B------:R-:W-:Y:S01]  /*1580*/  SHF.R.S32.HI R36, RZ, 0x6, R0 ;  /* 0x00000006ff247819 */ /* 0x000fe20000011400 */
[----:B------:R-:W-:Y:S01]  /*1590*/  VOTEU.ALL UP1, P0 ;  /* 0x0000000000ff7886 */ /* 0x000fe20000020000 */
[----:B------:R-:W-:Y:S01]  /*15a0*/  USHF.L.U32 UR7, UR8, 0x1, URZ ;  /* 0x0000000108077899 */ /* 0x000fe200080006ff */
[----:B------:R-:W-:Y:S01]  /*15b0*/  IMAD.SHL.U32 R3, R6, 0x2, RZ ;  /* 0x0000000206037824 */ /* 0x000fe200078e00ff */
[----:B-1----:R-:W-:-:S02]  /*15c0*/  UIMAD.WIDE UR4, UR8, 0x2, URZ ;  /* 0x00000002080478a5 */ /* 0x002fc4000f8e02ff */
[----:B------:R-:W-:-:S04]  /*15d0*/  @!UP0 UIADD3 UR16, UPT, UPT, -UR6, 0x100000, URZ ;  /* 0x0010000006108890 */ /* 0x000fc8000fffe1ff */
[----:B------:R-:W-:Y:S02]  /*15e0*/  @!UP0 USHF.L.U32 UR17, UR16, 0xb, URZ ;  /* 0x0000000b10118899 */ /* 0x000fe400080006ff */
[----:B------:R-:W-:Y:S01]  /*15f0*/  @!UP0 USHF.L.U32 UR16, UR16, 0x1, URZ ;  /* 0x0000000110108899 */ /* 0x000fe200080006ff */
[----:B------:R-:W-:Y:S01]  /*1600*/  IMAD.HI R6, R6, 0x2, RZ ;  /* 0x0000000206067827 */ /* 0x000fe200078e02ff */
[----:B------:R-:W-:Y:S01]  /*1610*/  SGXT R36, R36, 0x1 ;  /* 0x000000012424781a */ /* 0x000fe20000000200 */
[----:B------:R-:W-:Y:S01]  /*1620*/  UIADD3 UR20, UPT, UPT, UR11, 0x2800, URZ ;  /* 0x000028000b147890 */ /* 0x000fe2000fffe0ff */
[----:B--2---:R-:W-:Y:S01]  /*1630*/  IADD3 R49, P2, P3, R3, UR7, R78 ;  /* 0x0000000703317c10 */ /* 0x004fe2000fb5e04e */
[----:B0-----:R-:W-:Y:S01]  /*1640*/  IMAD R38, R4, R47, RZ ;  /* 0x0000002f04267224 */ /* 0x001fe200078e02ff */
[----:B------:R-:W-:Y:S01]  /*1650*/  LOP3.LUT R36, R7, 0x90, R36, 0x78, !PT ;  /* 0x0000009007247812 */ /* 0x000fe200078e7824 */
[----:B------:R-:W-:Y:S01]  /*1660*/  UIADD3 UR14, UPT, UPT, UR12, 0x20, URZ ;  /* 0x000000200c0e7890 */ /* 0x000fe2000fffe0ff */
[----:B------:R-:W-:Y:S01]  /*1670*/  IADD3.X R79, PT, PT, R6, UR5, R79, P2, P3 ;  /* 0x00000005064f7c10 */ /* 0x000fe200097e644f */
[----:B------:R-:W-:Y:S01]  /*1680*/  IMAD R40, R47, 0x4, R38 ;  /* 0x000000042f287824 */ /* 0x000fe200078e0226 */
[----:B------:R-:W-:-:S04]  /*1690*/  @!UP0 UIADD3 UR4, UPT, UPT, -UR6, 0x100000, URZ ;  /* 0x0010000006048890 */ /* 0x000fc8000fffe1ff */
[----:B------:R-:W-:Y:S02]  /*16a0*/  @!UP0 USHF.L.U32 UR5, UR4, 0xb, URZ ;  /* 0x0000000b04058899 */ /* 0x000fe400080006ff */
[----:B------:R-:W-:Y:S01]  /*16b0*/  @!UP0 USHF.L.U32 UR4, UR4, 0x1, URZ ;  /* 0x0000000104048899 */ /* 0x000fe200080006ff */
[----:B------:R-:W-:Y:S01]  /*16c0*/  ISETP.EQ.U32.AND P2, PT, RZ, UR21, P1 ;  /* 0x00000015ff007c0c */ /* 0x000fe20008f42070 */
[----:B------:R0:W1:Y:S01]  /*16d0*/  @!UP1 SYNCS.EXCH.64 URZ, [UR11+0x3808], UR16 ;  /* 0x003808100bff95b2 */ /* 0x0000620008000100 */
[----:B------:R-:W-:Y:S01]  /*16e0*/  LOP3.LUT R3, R36, 0x20, RZ, 0x3c, !PT ;  /* 0x0000002024037812 */ /* 0x000fe200078e3cff */
[----:B------:R-:W-:Y:S01]  /*16f0*/  VOTEU.ALL UP1, P0 ;  /* 0x0000000000ff7886 */ /* 0x000fe20000020000 */
[----:B------:R-:W-:Y:S01]  /*1700*/  LEA R42, R47, R40, 0x2 ;  /* 0x000000282f2a7211 */ /* 0x000fe200078e10ff */
[----:B----4-:R0:W-:Y:S04]  /*1710*/  STS.U16 [R36+UR11+0x2000], R9 ;  /* 0x0020000924007988 */ /* 0x0101e8000800040b */
[----:B---3--:R0:W-:Y:S04]  /*1720*/  STS.U16 [R36+UR11+0x2200], R11 ;  /* 0x0022000b24007988 */ /* 0x0081e8000800040b */
[----:B------:R0:W-:Y:S04]  /*1730*/  STS.U16 [R36+UR11+0x2400], R13 ;  /* 0x0024000d24007988 */ /* 0x0001e8000800040b */
[----:B------:R0:W-:Y:S04]  /*1740*/  STS.U16 [R36+UR11+0x2600], R15 ;  /* 0x0026000f24007988 */ /* 0x0001e8000800040b */
[----:B------:R0:W-:Y:S04]  /*1750*/  STS.U16 [R3+UR11+0x2100], R8 ;  /* 0x0021000803007988 */ /* 0x0001e8000800040b */
[----:B------:R0:W-:Y:S04]  /*1760*/  STS.U16 [R3+UR11+0x2300], R10 ;  /* 0x0023000a03007988 */ /* 0x0001e8000800040b */
[----:B------:R0:W-:Y:S04]  /*1770*/  STS.U16 [R3+UR11+0x2500], R12 ;  /* 0x0025000c03007988 */ /* 0x0001e8000800040b */
[----:B------:R0:W-:Y:S01]  /*1780*/  STS.U16 [R3+UR11+0x2700], R14 ;  /* 0x0027000e03007988 */ /* 0x0001e2000800040b */
[----:B-1----:R1:W-:Y:S06]  /*1790*/  MEMBAR.ALL.CTA ;  /* 0x0000000000007992 */ /* 0x0023ec0000008000 */
[----:B-1----:R-:W-:Y:S04]  /*17a0*/  FENCE.VIEW.ASYNC.S ;  /* 0x00000000000073c6 */ /* 0x002fe80000000000 */
[----:B------:R-:W1:Y:S02]  /*17b0*/  FENCE.VIEW.ASYNC.S ;  /* 0x00000000000073c6 */ /* 0x000e640000000000 */
[----:B-1----:R0:W1:Y:S02]  /*17c0*/  @!UP1 SYNCS.EXCH.64 URZ, [UR11+0x2800], UR4 ;  /* 0x002800040bff95b2 */ /* 0x0020640008000100 */
[----:B-1----:R-:W-:Y:S06]  /*17d0*/  BAR.SYNC.DEFER_BLOCKING 0x0 ;  /* 0x0000000000007b1d */ /* 0x002fec0000010000 */
[----:B0-----:R-:W-:Y:S05]  /*17e0*/  @!P2 BRA `(.L_x_6) ;  /* 0x000000000068a947 */ /* 0x001fea0003800000 */
[----:B------:R-:W-:Y:S02]  /*17f0*/  UIADD3 UR4, UPT, UPT, UR11, 0x2000, URZ ;  /* 0x000020000b047890 */ /* 0x000fe4000fffe0ff */
[----:B------:R-:W-:Y:S02]  /*1800*/  USHF.R.U32.HI UR5, URZ, 0x4, UR11 ;  /* 0x00000004ff057899 */ /* 0x000fe4000801160b */
[----:B------:R-:W-:Y:S02]  /*1810*/  USHF.R.U32.HI UR6, URZ, 0x4, UR4 ;  /* 0x00000004ff067899 */ /* 0x000fe40008011604 */
[----:B------:R-:W-:Y:S02]  /*1820*/  USGXT.U32 UR4, UR5, 0xe ;  /* 0x0000000e0504789a */ /* 0x000fe40008000000 */
[----:B------:R-:W-:Y:S01]  /*1830*/  USGXT.U32 UR6, UR6, 0xe ;  /* 0x0000000e0606789a */ /* 0x000fe20008000000 */
[----:B------:R-:W-:Y:S01]  /*1840*/  UMOV UR16, 0x1000080 ;  /* 0x0100008000107882 */ /* 0x000fe20000000000 */
[----:B------:R-:W-:Y:S01]  /*1850*/  UMOV UR17, 0x40004040 ;  /* 0x4000404000117882 */ /* 0x000fe20000000000 */
[----:B------:R-:W-:Y:S01]  /*1860*/  UMOV UR18, 0xfffffffe ;  /* 0xfffffffe00127882 */ /* 0x000fe20000000000 */
[----:B------:R-:W-:Y:S01]  /*1870*/  UMOV UR19, 0x7fffbfdf ;  /* 0x7fffbfdf00137882 */ /* 0x000fe20000000000 */
[----:B------:R-:W-:Y:S01]  /*1880*/  UMOV UR5, URZ ;  /* 0x000000ff00057c82 */ /* 0x000fe20008000000 */
[----:B------:R-:W-:Y:S01]  /*1890*/  UMOV UR7, URZ ;  /* 0x000000ff00077c82 */ /* 0x000fe20008000000 */
[----:B------:R-:W-:-:S02]  /*18a0*/  ULOP3.LUT UR22, UR4, 0x1000000, URZ, 0xfc, !UPT ;  /* 0x0100000004167892 */ /* 0x000fc4000f8efcff */
[----:B------:R-:W-:Y:S02]  /*18b0*/  UIADD3.64 UR16, UPT, UPT, UR4, UR16, URZ ;  /* 0x0000001004107297 */ /* 0x000fe4000fffe0ff */
[----:B------:R-:W-:Y:S01]  /*18c0*/  UIADD3.64 UR18, UPT, UPT, UR6, -UR18, URZ ;  /* 0x8000001206127297 */ /* 0x000fe2000fffe0ff */
[----:B------:R-:W-:Y:S01]  /*18d0*/  UMOV UR26, 0x0 ;  /* 0x00000000001a7882 */ /* 0x000fe20000000000 */
[----:B------:R-:W-:Y:S01]  /*18e0*/  UMOV UR27, 0x8088010 ;  /* 0x08088010001b7882 */ /* 0x000fe20000000000 */
[----:B------:R-:W-:Y:S01]  /*18f0*/  UMOV UR4, UR20 ;  /* 0x0000001400047c82 */ /* 0x000fe20008000000 */
[----:B------:R-:W-:Y:S01]  /*1900*/  UMOV UR23, 0x40004040 ;  /* 0x4000404000177882 */ /* 0x000fe20000000000 */
[----:B------:R-:W-:Y:S01]  /*1910*/  UMOV UR7, 0x80004020 ;  /* 0x8000402000077882 */ /* 0x000fe20000000000 */
[----:B------:R-:W-:Y:S01]  /*1920*/  UMOV UR28, 0x0 ;  /* 0x00000000001c7882 */ /* 0x000fe20000000000 */
[----:B------:R-:W-:Y:S01]  /*1930*/  UMOV UR29, 0x8088010 ;  /* 0x08088010001d7882 */ /* 0x000fe20000000000 */
[----:B------:R-:W-:Y:S01]  /*1940*/  UMOV UR4, UR4 ;  /* 0x0000000400047c82 */ /* 0x000fe20008000000 */
[----:B------:R0:W-:Y:S01]  /*1950*/  UTCHMMA gdesc[UR22], gdesc[UR6], tmem[UR14], tmem[UR26], idesc[UR27], !UPT ;  /* 0x00ff1a06160075ea */ /* 0x0001e2000f80000e */
[----:B------:R0:W-:Y:S01]  /*1960*/  UTCHMMA gdesc[UR16], gdesc[UR18], tmem[UR14], tmem[UR28], idesc[UR29], UPT ;  /* 0x00ff1c12100075ea */ /* 0x0001e2000b80000e */
[----:B------:R0:W-:Y:S01]  /*1970*/  UTCBAR [UR4], URZ ;  /* 0x000000ff040073e9 */ /* 0x0001e200080000ff */
[----:B------:R-:W-:Y:S01]  /*1980*/  NOP ;  /* 0x0000000000007918 */ /* 0x000fe20000000000 */
.L_x_6:
[----:B------:R-:W-:Y:S05]  /*1990*/  @!P1 BRA `(.L_x_7) ;  /* 0x0000000000089947 */ /* 0x000fea0003800000 */
[----:B------:R-:W1:Y:S02]  /*19a0*/  SYNCS.PHASECHK.TRANS64.TRYWAIT P3, [UR11+0x2800], RZ ;  /* 0x002800ffff0075a7 */ /* 0x000e64000806110b */
[----:B-1----:R-:W-:Y:S05]  /*19b0*/  @!P3 BRA `(.L_x_8) ;  /* 0x00000054006cb947 */ /* 0x002fea0003800000 */
.L_x_7:
[----:B------:R-:W-:Y:S01]  /*19c0*/  BAR.SYNC.DEFER_BLOCKING 0x0 ;  /* 0x0000000000007b1d */ /* 0x000fe20000010000 */
[C---:B------:R-:W-:Y:S01]  /*19d0*/  IMAD R43, R47.reuse, 0x4, R42 ;  /* 0x000000042f2b7824 */ /* 0x040fe200078e022a */
[-C--:B------:R-:W-:Y:S01]  /*19e0*/  LEA R60, P3, R38, R49.reuse, 0x1 ;  /* 0x00000031263c7211 */ /* 0x080fe200078608ff */
[C---:B------:R-:W-:Y:S01]  /*19f0*/  IMAD R45, R47.reuse, UR15, RZ ;  /* 0x0000000f2f2d7c24 */ /* 0x040fe2000f8e02ff */
[-C--:B------:R-:W-:Y:S01]  /*1a00*/  LEA R58, P4, R40, R49.reuse, 0x1 ;  /* 0x00000031283a7211 */ /* 0x080fe200078808ff */
[C---:B------:R-:W-:Y:S01]  /*1a10*/  IMAD R44, R47.reuse, 0x4, R43 ;  /* 0x000000042f2c7824 */ /* 0x040fe200078e022b */
[----:B0-----:R-:W0:Y:S01]  /*1a20*/  LDCU UR4, c[0x0][0x3a8] ;  /* 0x00007500ff0477ac */ /* 0x001e220008000800 */
[----:B------:R-:W-:Y:S01]  /*1a30*/  LEA R56, P5, R42, R49, 0x1 ;  /* 0x000000312a387211 */ /* 0x000fe200078a08ff */
[----:B------:R-:W0:Y:S01]  /*1a40*/  LDTM.x32 R4, tmem[UR13+0x20] ;  /* 0x0000200d000479ee */ /* 0x000e2200082c0000 */
[-C--:B------:R-:W-:Y:S01]  /*1a50*/  LEA.HI.X.SX32 R61, R38, R79.reuse, 0x1, P3 ;  /* 0x0000004f263d7211 */ /* 0x080fe200018f0eff */
[----:B------:R-:W-:Y:S01]  /*1a60*/  IMAD R38, R47, 0x4, R44 ;  /* 0x000000042f267824 */ /* 0x000fe200078e022c */
[----:B------:R-:W-:-:S02]  /*1a70*/  LEA.HI.X.SX32 R59, R40, R79, 0x1, P4 ;  /* 0x0000004f283b7211 */ /* 0x000fc400020f0eff */
[----:B------:R-:W-:Y:S02]  /*1a80*/  LEA.HI.X.SX32 R57, R42, R79, 0x1, P5 ;  /* 0x0000004f2a397211 */ /* 0x000fe400028f0eff */
[-C--:B------:R-:W-:Y:S02]  /*1a90*/  LEA R54, P4, R43, R49.reuse, 0x1 ;  /* 0x000000312b367211 */ /* 0x080fe400078808ff */
[C---:B------:R-:W-:Y:S02]  /*1aa0*/  LEA R52, P5, R44.reuse, R49, 0x1 ;  /* 0x000000312c347211 */ /* 0x040fe400078a08ff */
[----:B------:R-:W-:Y:S02]  /*1ab0*/  LEA R40, R47, R38, 0x2 ;  /* 0x000000262f287211 */ /* 0x000fe400078e10ff */
[-C--:B------:R-:W-:Y:S02]  /*1ac0*/  LEA.HI.X.SX32 R55, R43, R79.reuse, 0x1, P4 ;  /* 0x0000004f2b377211 */ /* 0x080fe400020f0eff */
[----:B------:R-:W-:Y:S01]  /*1ad0*/  LEA.HI.X.SX32 R53, R44, R79, 0x1, P5 ;  /* 0x0000004f2c357211 */ /* 0x000fe200028f0eff */
[----:B------:R-:W1:Y:S01]  /*1ae0*/  @!P0 SYNCS.CCTL.IV [UR11+0x2800] ;  /* 0x00280000ff0089b1 */ /* 0x000e62000800000b */
[-C--:B------:R-:W-:Y:S01]  /*1af0*/  LEA R46, P3, R45, R49.reuse, 0x1 ;  /* 0x000000312d2e7211 */ /* 0x080fe200078608ff */
[----:B------:R-:W-:Y:S01]  /*1b00*/  NOP ;  /* 0x0000000000007918 */ /* 0x000fe20000000000 */
[----:B------:R-:W-:-:S02]  /*1b10*/  LEA R50, P4, R38, R49, 0x1 ;  /* 0x0000003126327211 */ /* 0x000fc400078808ff */
[----:B------:R-:W-:Y:S02]  /*1b20*/  LEA R48, P5, R40, R49, 0x1 ;  /* 0x0000003128307211 */ /* 0x000fe400078a08ff */
[-C--:B------:R-:W-:Y:S01]  /*1b30*/  LEA.HI.X.SX32 R47, R45, R79.reuse, 0x1, P3 ;  /* 0x0000004f2d2f7211 */ /* 0x080fe200018f0eff */
[----:B0-----:R-:W-:Y:S01]  /*1b40*/  FMUL R86, R21, UR4 ;  /* 0x0000000415567c20 */ /* 0x001fe20008400000 */
[-C--:B------:R-:W-:Y:S01]  /*1b50*/  LEA.HI.X.SX32 R51, R38, R79.reuse, 0x1, P4 ;  /* 0x0000004f26337211 */ /* 0x080fe200020f0eff */
[----:B------:R-:W-:Y:S01]  /*1b60*/  FMUL R87, R23, UR4 ;  /* 0x0000000417577c20 */ /* 0x000fe20008400000 */
[----:B------:R-:W-:Y:S01]  /*1b70*/  LEA.HI.X.SX32 R49, R40, R79, 0x1, P5 ;  /* 0x0000004f28317211 */ /* 0x000fe200028f0eff */
[----:B------:R-:W-:Y:S01]  /*1b80*/  FMUL R4, R4, UR4 ;  /* 0x0000000404047c20 */ /* 0x000fe20008400000 */
[----:B------:R-:W-:Y:S01]  /*1b90*/  PRMT R21, RZ, 0x7610, R21 ;  /* 0x00007610ff157816 */ /* 0x000fe20000000015 */
[----:B------:R-:W-:Y:S01]  /*1ba0*/  FMUL R38, R5, UR4 ;  /* 0x0000000405267c20 */ /* 0x000fe20008400000 */
[----:B------:R-:W-:Y:S01]  /*1bb0*/  PRMT R23, RZ, 0x7610, R23 ;  /* 0x00007610ff177816 */ /* 0x000fe20000000017 */
[----:B------:R-:W-:Y:S01]  /*1bc0*/  FMUL R7, R7, UR4 ;  /* 0x0000000407077c20 */ /* 0x000fe20008400000 */
[----:B------:R-:W-:Y:S01]  /*1bd0*/  PRMT R79, RZ, 0x7610, R79 ;  /* 0x00007610ff4f7816 */ /* 0x000fe2000000004f */
[----:B------:R-:W-:Y:S01]  /*1be0*/  FMUL R8, R8, UR4 ;  /* 0x0000000408087c20 */ /* 0x000fe20008400000 */
[----:B------:R-:W-:Y:S01]  /*1bf0*/  PRMT R81, RZ, 0x7610, R81 ;  /* 0x00007610ff517816 */ /* 0x000fe20000000051 */
[----:B------:R0:W5:Y:S01]  /*1c00*/  @P1 LDG.E.U16 R21, desc[UR24][R60.64] ;  /* 0x000000183c151981 */ /* 0x000162000c1e1500 */
        /* <DEDUP_REMOVED lines=8> */
[----:B------:R-:W-:Y:S01]  /*1c90*/  ISETP.GT.AND P4, PT, R41, -0x1, PT ;  /* 0xffffffff2900780c */ /* 0x000fe20003f84270 */
[----:B------:R-:W-:Y:S01]  /*1ca0*/  FMUL R43, R11, UR4 ;  /* 0x000000040b2b7c20 */ /* 0x000fe20008400000 */
[----:B------:R-:W-:Y:S01]  /*1cb0*/  ISETP.GT.AND P3, PT, R2, RZ, PT ;  /* 0x000000ff0200720c */ /* 0x000fe20003f64270 */
[----:B------:R0:W5:Y:S01]  /*1cc0*/  @P1 LDG.E.U16 R81, desc[UR24][R48.64] ;  /* 0x0000001830511981 */ /* 0x000162000c1e1500 */
[----:B------:R-:W-:Y:S01]  /*1cd0*/  FSEL R5, R4, -INF , P4 ;  /* 0xff80000004057808 */ /* 0x000fe20002000000 */
[----:B------:R-:W-:Y:S01]  /*1ce0*/  FMUL R6, R6, UR4 ;  /* 0x0000000406067c20 */ /* 0x000fe20008400000 */
[----:B------:R-:W-:Y:S01]  /*1cf0*/  ISETP.GT.AND P4, PT, R2, 0x2, PT ;  /* 0x000000020200780c */ /* 0x000fe20003f84270 */
[----:B------:R0:W5:Y:S01]  /*1d00*/  @P1 LDG.E.U16 R44, desc[UR24][R58.64] ;  /* 0x000000183a2c1981 */ /* 0x000162000c1e1500 */
[----:B------:R-:W-:Y:S01]  /*1d10*/  FSEL R4, R38, -INF , P3 ;  /* 0xff80000026047808 */ /* 0x000fe20001800000 */
[----:B------:R-:W-:Y:S01]  /*1d20*/  FMUL R13, R13, UR4 ;  /* 0x000000040d0d7c20 */ /* 0x000fe20008400000 */
[----:B------:R-:W-:Y:S01]  /*1d30*/  ISETP.GT.AND P5, PT, R2, 0x1, PT ;  /* 0x000000010200780c */ /* 0x000fe20003fa4270 */
[----:B------:R0:W5:Y:S01]  /*1d40*/  @P1 LDG.E.U16 R80, desc[UR24][R54.64] ;  /* 0x0000001836501981 */ /* 0x000162000c1e1500 */
[----:B------:R-:W-:Y:S01]  /*1d50*/  FMUL R14, R14, UR4 ;  /* 0x000000040e0e7c20 */ /* 0x000fe20008400000 */
[----:B------:R-:W-:Y:S01]  /*1d60*/  FMUL R40, R9, UR4 ;  /* 0x0000000409287c20 */ /* 0x000fe20008400000 */
[----:B------:R-:W-:Y:S01]  /*1d70*/  FMUL R88, R25, UR4 ;  /* 0x0000000419587c20 */ /* 0x000fe20008400000 */
[----:B------:R0:W5:Y:S01]  /*1d80*/  @P1 LDG.E.U16 R82, desc[UR24][R50.64] ;  /* 0x0000001832521981 */ /* 0x000162000c1e1500 */
[----:B------:R-:W-:Y:S01]  /*1d90*/  FMUL R83, R17, UR4 ;  /* 0x0000000411537c20 */ /* 0x000fe20008400000 */
[----:B------:R-:W-:Y:S01]  /*1da0*/  FMUL R78, R15, UR4 ;  /* 0x000000040f4e7c20 */ /* 0x000fe20008400000 */
[----:B------:R-:W-:Y:S01]  /*1db0*/  FMUL R85, R19, UR4 ;  /* 0x0000000413557c20 */ /* 0x000fe20008400000 */
[----:B------:R0:W5:Y:S01]  /*1dc0*/  @P1 LDG.E.U16 R84, desc[UR24][R46.64] ;  /* 0x000000182e541981 */ /* 0x000162000c1e1500 */
[----:B------:R-:W-:Y:S01]  /*1dd0*/  ISETP.GT.AND P3, PT, R2, 0x3, PT ;  /* 0x000000030200780c */ /* 0x000fe20003f64270 */
[----:B------:R-:W-:Y:S01]  /*1de0*/  FMUL R20, R20, UR4 ;  /* 0x0000000414147c20 */ /* 0x000fe20008400000 */
[----:B------:R-:W-:Y:S01]  /*1df0*/  FSEL R12, R7, -INF , P4 ;  /* 0xff800000070c7808 */ /* 0x000fe20002000000 */
[----:B------:R-:W-:Y:S01]  /*1e00*/  FMUL R16, R16, UR4 ;  /* 0x0000000410107c20 */ /* 0x000fe20008400000 */
        /* <DEDUP_REMOVED lines=16> */
[----:B------:R-:W-:Y:S01]  /*1f10*/  FSEL R6, R13, -INF , P4 ;  /* 0xff8000000d067808 */ /* 0x000fe20002000000 */
[----:B------:R-:W-:Y:S01]  /*1f20*/  FMUL R28, R28, UR4 ;  /* 0x000000041c1c7c20 */ /* 0x000fe20008400000 */
[----:B------:R-:W-:Y:S01]  /*1f30*/  ISETP.GT.AND P5, PT, R2, 0x4, PT ;  /* 0x000000040200780c */ /* 0x000fe20003fa4270 */
[----:B------:R-:W-:Y:S01]  /*1f40*/  FMUL R30, R30, UR4 ;  /* 0x000000041e1e7c20 */ /* 0x000fe20008400000 */
[----:B------:R-:W-:Y:S01]  /*1f50*/  FSEL R13, R14, -INF , P3 ;  /* 0xff8000000e0d7808 */ /* 0x000fe20001800000 */
[----:B------:R-:W-:Y:S01]  /*1f60*/  FMUL R93, R35, UR4 ;  /* 0x00000004235d7c20 */ /* 0x000fe20008400000 */
[----:B------:R-:W-:Y:S01]  /*1f70*/  FMNMX3 R14, R5, R4, R9, !PT ;  /* 0x00000004050e7276 */ /* 0x000fe20007800009 */
[----:B------:R-:W-:Y:S01]  /*1f80*/  FMUL R32, R32, UR4 ;  /* 0x0000000420207c20 */ /* 0x000fe20008400000 */
[----:B------:R-:W-:Y:S01]  /*1f90*/  FSEL R10, R40, -INF , P5 ;  /* 0xff800000280a7808 */ /* 0x000fe20002800000 */
[----:B------:R-:W-:Y:S01]  /*1fa0*/  FMUL R34, R34, UR4 ;  /* 0x0000000422227c20 */ /* 0x000fe20008400000 */
[----:B------:R-:W-:-:S02]  /*1fb0*/  ISETP.GT.AND P5, PT, R2, 0x7, PT ;  /* 0x000000070200780c */ /* 0x000fc40003fa4270 */
[----:B------:R-:W-:Y:S02]  /*1fc0*/  FMNMX3 R25, R14, R12, R11, !PT ;  /* 0x0000000c0e197276 */ /* 0x000fe4000780000b */
[C---:B------:R-:W-:Y:S02]  /*1fd0*/  ISETP.GT.AND P3, PT, R2.reuse, 0xc, PT ;  /* 0x0000000c0200780c */ /* 0x040fe40003f64270 */
[----:B------:R-:W-:Y:S02]  /*1fe0*/  FSEL R15, R45, -INF , P5 ;  /* 0xff8000002d0f7808 */ /* 0x000fe40002800000 */
[----:B------:R-:W-:Y:S02]  /*1ff0*/  FMNMX3 R25, R25, R10, R7, !PT ;  /* 0x0000000a19197276 */ /* 0x000fe40007800007 */
[----:B------:R-:W-:Y:S02]  /*2000*/  FSEL R19, R83, -INF , P3 ;  /* 0xff80000053137808 */ /* 0x000fe40001800000 */
[----:B------:R-:W-:-:S02]  /*2010*/  ISETP.GT.AND P5, PT, R2, 0xa, PT ;  /* 0x0000000a0200780c */ /* 0x000fc40003fa4270 */
[C---:B------:R-:W-:Y:S02]  /*2020*/  ISETP.GT.AND P3, PT, R2.reuse, 0xf, PT ;  /* 0x0000000f0200780c */ /* 0x040fe40003f64270 */
[----:B------:R-:W-:Y:S02]  /*2030*/  ISETP.GT.AND P4, PT, R2, 0xb, PT ;  /* 0x0000000b0200780c */ /* 0x000fe40003f84270 */
[----:B------:R-:W-:Y:S02]  /*2040*/  FMNMX3 R27, R25, R8, R15, !PT ;  /* 0x00000008191b7276 */ /* 0x000fe4000780000f */
[----:B------:R-:W-:Y:S02]  /*2050*/  FSEL R17, R78, -INF , P5 ;  /* 0xff8000004e117808 */ /* 0x000fe40002800000 */
[----:B------:R-:W-:Y:S02]  /*2060*/  FSEL R25, R20, -INF , P3 ;  /* 0xff80000014197808 */ /* 0x000fe40001800000 */
[----:B------:R-:W-:-:S02]  /*2070*/  ISETP.GT.AND P5, PT, R2, 0xd, PT ;  /* 0x0000000d0200780c */ /* 0x000fc40003fa4270 */
[----:B------:R-:W-:Y:S02]  /*2080*/  FSEL R14, R16, -INF , P4 ;  /* 0xff800000100e7808 */ /* 0x000fe40002000000 */
[----:B------:R-:W-:Y:S02]  /*2090*/  FMNMX3 R20, R27, R6, R13, !PT ;  /* 0x000000061b147276 */ /* 0x000fe4000780000d */
[----:B------:R-:W-:Y:S02]  /*20a0*/  ISETP.GT.AND P4, PT, R2, 0xe, PT ;  /* 0x0000000e0200780c */ /* 0x000fe40003f84270 */
[----:B------:R-:W-:Y:S02]  /*20b0*/  FSEL R16, R18, -INF , P5 ;  /* 0xff80000012107808 */ /* 0x000fe40002800000 */
[----:B------:R-:W-:Y:S02]  /*20c0*/  FMNMX3 R31, R20, R17, R14, !PT ;  /* 0x00000011141f7276 */ /* 0x000fe4000780000e */
[----:B------:R-:W-:-:S02]  /*20d0*/  ISETP.GT.AND P3, PT, R2, 0x12, PT ;  /* 0x000000120200780c */ /* 0x000fc40003f64270 */
[C---:B------:R-:W-:Y:S02]  /*20e0*/  ISETP.GT.AND P5, PT, R2.reuse, 0x10, PT ;  /* 0x000000100200780c */ /* 0x040fe40003fa4270 */
[----:B------:R-:W-:Y:S02]  /*20f0*/  FSEL R18, R85, -INF , P4 ;  /* 0xff80000055127808 */ /* 0x000fe40002000000 */
[----:B------:R-:W-:Y:S02]  /*2100*/  ISETP.GT.AND P4, PT, R2, 0x11, PT ;  /* 0x000000110200780c */ /* 0x000fe40003f84270 */
[----:B------:R-:W-:Y:S02]  /*2110*/  FMNMX3 R31, R31, R19, R16, !PT ;  /* 0x000000131f1f7276 */ /* 0x000fe40007800010 */
[----:B------:R-:W-:Y:S02]  /*2120*/  FSEL R29, R87, -INF , P3 ;  /* 0xff800000571d7808 */ /* 0x000fe40001800000 */
[----:B------:R-:W-:-:S02]  /*2130*/  FSEL R27, R86, -INF , P5 ;  /* 0xff800000561b7808 */ /* 0x000fc40002800000 */
[C---:B------:R-:W-:Y:S02]  /*2140*/  ISETP.GT.AND P3, PT, R2.reuse, 0x15, PT ;  /* 0x000000150200780c */ /* 0x040fe40003f64270 */
[----:B------:R-:W-:Y:S02]  /*2150*/  ISETP.GT.AND P5, PT, R2, 0x13, PT ;  /* 0x000000130200780c */ /* 0x000fe40003fa4270 */
[----:B------:R-:W-:Y:S02]  /*2160*/  FSEL R20, R22, -INF , P4 ;  /* 0xff80000016147808 */ /* 0x000fe40002000000 */
[----:B------:R-:W-:Y:S02]  /*2170*/  FMNMX3 R33, R31, R18, R25, !PT ;  /* 0x000000121f217276 */ /* 0x000fe40007800019 */
[----:B------:R-:W-:Y:S02]  /*2180*/  ISETP.GT.AND P4, PT, R2, 0x14, PT ;  /* 0x000000140200780c */ /* 0x000fe40003f84270 */
[----:B------:R-:W-:-:S02]  /*2190*/  FSEL R31, R26, -INF , P3 ;  /* 0xff8000001a1f7808 */ /* 0x000fc40001800000 */
[----:B------:R-:W-:Y:S02]  /*21a0*/  FSEL R22, R24, -INF , P5 ;  /* 0xff80000018167808 */ /* 0x000fe40002800000 */
[----:B------:R-:W-:Y:S02]  /*21b0*/  FMNMX3 R26, R33, R27, R20, !PT ;  /* 0x0000001b211a7276 */ /* 0x000fe40007800014 */
[----:B------:R-:W-:Y:S02]  /*21c0*/  ISETP.GT.AND P5, PT, R2, 0x16, PT ;  /* 0x000000160200780c */ /* 0x000fe40003fa4270 */
[----:B------:R-:W-:Y:S02]  /*21d0*/  FSEL R24, R88, -INF , P4 ;  /* 0xff80000058187808 */ /* 0x000fe40002000000 */
[----:B------:R-:W-:Y:S02]  /*21e0*/  ISETP.GT.AND P4, PT, R2, 0x17, PT ;  /* 0x000000170200780c */ /* 0x000fe40003f84270 */
[----:B------:R-:W-:-:S02]  /*21f0*/  FMNMX3 R38, R26, R29, R22, !PT ;  /* 0x0000001d1a267276 */ /* 0x000fc40007800016 */
[C---:B------:R-:W-:Y:S02]  /*2200*/  ISETP.GT.AND P3, PT, R2.reuse, 0x18, PT ;  /* 0x000000180200780c */ /* 0x040fe40003f64270 */
[----:B------:R-:W-:Y:S02]  /*2210*/  FSEL R33, R89, -INF , P5 ;  /* 0xff80000059217808 */ /* 0x000fe40002800000 */
[----:B------:R-:W-:Y:S02]  /*2220*/  ISETP.GT.AND P5, PT, R2, 0x19, PT ;  /* 0x000000190200780c */ /* 0x000fe40003fa4270 */
[----:B------:R-:W-:Y:S02]  /*2230*/  FSEL R26, R28, -INF , P4 ;  /* 0xff8000001c1a7808 */ /* 0x000fe40002000000 */
[----:B------:R-:W-:Y:S02]  /*2240*/  FMNMX3 R38, R38, R24, R31, !PT ;  /* 0x0000001826267276 */ /* 0x000fe4000780001f */
[----:B------:R-:W-:-:S02]  /*2250*/  ISETP.GT.AND P4, PT, R2, 0x1a, PT ;  /* 0x0000001a0200780c */ /* 0x000fc40003f84270 */
[----:B------:R-:W-:Y:S02]  /*2260*/  FSEL R35, R90, -INF , P3 ;  /* 0xff8000005a237808 */ /* 0x000fe40001800000 */
[----:B------:R-:W-:Y:S02]  /*2270*/  ISETP.GT.AND P3, PT, R2, 0x1b, PT ;  /* 0x0000001b0200780c */ /* 0x000fe40003f64270 */
[----:B------:R-:W-:Y:S02]  /*2280*/  FSEL R28, R30, -INF , P5 ;  /* 0xff8000001e1c7808 */ /* 0x000fe40002800000 */
[----:B------:R-:W-:Y:S02]  /*2290*/  FMNMX3 R38, R38, R33, R26, !PT ;  /* 0x0000002126267276 */ /* 0x000fe4000780001a */
[----:B------:R-:W-:Y:S02]  /*22a0*/  FSEL R43, R91, -INF , P4 ;  /* 0xff8000005b2b7808 */ /* 0x000fe40002000000 */
[----:B------:R-:W-:-:S02]  /*22b0*/  ISETP.GT.AND P5, PT, R2, 0x1c, PT ;  /* 0x0000001c0200780c */ /* 0x000fc40003fa4270 */
[----:B------:R-:W-:Y:S02]  /*22c0*/  ISETP.GT.AND P4, PT, R2, 0x1d, PT ;  /* 0x0000001d0200780c */ /* 0x000fe40003f84270 */
[----:B------:R-:W-:Y:S02]  /*22d0*/  FSEL R30, R32, -INF , P3 ;  /* 0xff800000201e7808 */ /* 0x000fe40001800000 */
[----:B------:R-:W-:Y:S02]  /*22e0*/  FMNMX3 R38, R38, R35, R28, !PT ;  /* 0x0000002326267276 */ /* 0x000fe4000780001c */
[----:B------:R-:W-:Y:S02]  /*22f0*/  ISETP.GT.AND P3, PT, R2, 0x1e, PT ;  /* 0x0000001e0200780c */ /* 0x000fe40003f64270 */
[----:B------:R-:W-:Y:S02]  /*2300*/  FSEL R45, R92, -INF , P5 ;  /* 0xff8000005c2d7808 */ /* 0x000fe40002800000 */
[----:B------:R-:W-:-:S02]  /*2310*/  FSEL R32, R34, -INF , P4 ;  /* 0xff80000022207808 */ /* 0x000fc40002000000 */
[----:B------:R-:W-:Y:S02]  /*2320*/  FMNMX3 R38, R38, R43, R30, !PT ;  /* 0x0000002b26267276 */ /* 0x000fe4000780001e */
[----:B------:R-:W-:Y:S02]  /*2330*/  FSEL R83, R93, -INF , P3 ;  /* 0xff8000005d537808 */ /* 0x000fe40001800000 */
[----:B------:R-:W-:-:S04]  /*2340*/  FMNMX3 R38, R38, R45, R32, !PT ;  /* 0x0000002d26267276 */ /* 0x000fc80007800020 */
[----:B------:R-:W-:-:S05]  /*2350*/  FMNMX3 R78, R38, -INF , R83, !PT ;  /* 0xff800000264e7876 */ /* 0x000fca0007800053 */
[--C-:B------:R-:W-:Y:S01]  /*2360*/  FADD R5, R5, -R78.reuse ;  /* 0x8000004e05057221 */ /* 0x100fe20000000000 */
[----:B------:R-:W-:-:S03]  /*2370*/  FADD R11, R11, -R78 ;  /* 0x8000004e0b0b7221 */ /* 0x000fc60000000000 */
[----:B------:R-:W-:Y:S01]  /*2380*/  FMUL R34, R5, 1.4426950216293334961 ;  /* 0x3fb8aa3b05227820 */ /* 0x000fe20000400000 */
[----:B------:R-:W-:Y:S01]  /*2390*/  FMUL R38, R11, 1.4426950216293334961 ;  /* 0x3fb8aa3b0b267820 */ /* 0x000fe20000400000 */
[--C-:B------:R-:W-:Y:S01]  /*23a0*/  FADD R11, R10, -R78.reuse ;  /* 0x8000004e0a0b7221 */ /* 0x100fe20000000000 */
[--C-:B------:R-:W-:Y:S02]  /*23b0*/  FADD R5, R4, -R78.reuse ;  /* 0x8000004e04057221 */ /* 0x100fe40000000000 */
[----:B------:R2:W-:Y:S01]  /*23c0*/  MUFU.EX2 R4, R34 ;  /* 0x0000002200047308 */ /* 0x0005e20000000800 */
[--C-:B------:R-:W-:Y:S01]  /*23d0*/  FADD R6, R6, -R78.reuse ;  /* 0x8000004e06067221 */ /* 0x100fe20000000000 */
[--C-:B------:R-:W-:Y:S01]  /*23e0*/  FADD R17, R17, -R78.reuse ;  /* 0x8000004e11117221 */ /* 0x100fe20000000000 */
[----:B--2---:R-:W-:Y:S01]  /*23f0*/  FMUL R34, R11, 1.4426950216293334961 ;  /* 0x3fb8aa3b0b227820 */ /* 0x004fe20000400000 */
[----:B------:R-:W-:-:S04]  /*2400*/  FADD R11, R7, -R78 ;  /* 0x8000004e070b7221 */ /* 0x000fc80000000000 */
[----:B------:R2:W-:Y:S01]  /*2410*/  MUFU.EX2 R10, R38 ;  /* 0x00000026000a7308 */ /* 0x0005e20000000800 */
[----:B------:R-:W-:Y:S01]  /*2420*/  FMUL R40, R11, 1.4426950216293334961 ;  /* 0x3fb8aa3b0b287820 */ /* 0x000fe20000400000 */
[--C-:B------:R-:W-:Y:S01]  /*2430*/  FADD R11, R8, -R78.reuse ;  /* 0x8000004e080b7221 */ /* 0x100fe20000000000 */
[----:B--2---:R-:W-:Y:S01]  /*2440*/  FMUL R38, R6, 1.4426950216293334961 ;  /* 0x3fb8aa3b06267820 */ /* 0x004fe20000400000 */
[----:B------:R-:W-:-:S04]  /*2450*/  FADD R6, R14, -R78 ;  /* 0x8000004e0e067221 */ /* 0x000fc80000000000 */
[----:B------:R2:W-:Y:S01]  /*2460*/  MUFU.EX2 R8, R40 ;  /* 0x0000002800087308 */ /* 0x0005e20000000800 */
[----:B------:R-:W-:Y:S01]  /*2470*/  FMUL R5, R5, 1.4426950216293334961 ;  /* 0x3fb8aa3b05057820 */ /* 0x000fe20000400000 */
[--C-:B------:R-:W-:Y:S01]  /*2480*/  FADD R9, R9, -R78.reuse ;  /* 0x8000004e09097221 */ /* 0x100fe20000000000 */
[--C-:B------:R-:W-:Y:S01]  /*2490*/  FADD R19, R19, -R78.reuse ;  /* 0x8000004e13137221 */ /* 0x100fe20000000000 */
[----:B--2---:R-:W-:Y:S01]  /*24a0*/  FMUL R40, R17, 1.4426950216293334961 ;  /* 0x3fb8aa3b11287820 */ /* 0x004fe20000400000 */
[----:B------:R-:W-:Y:S01]  /*24b0*/  FMUL R17, R6, 1.4426950216293334961 ;  /* 0x3fb8aa3b06117820 */ /* 0x000fe20000400000 */
[--C-:B------:R-:W-:Y:S02]  /*24c0*/  FADD R6, R16, -R78.reuse ;  /* 0x8000004e10067221 */ /* 0x100fe40000000000 */
[----:B------:R-:W-:Y:S01]  /*24d0*/  MUFU.EX2 R7, R34 ;  /* 0x0000002200077308 */ /* 0x000fe20000000800 */
[----:B------:R-:W-:Y:S01]  /*24e0*/  FMUL R9, R9, 1.4426950216293334961 ;  /* 0x3fb8aa3b09097820 */ /* 0x000fe20000400000 */
[----:B------:R-:W-:Y:S01]  /*24f0*/  FADD R12, R12, -R78 ;  /* 0x8000004e0c0c7221 */ /* 0x000fe20000000000 */
[----:B------:R-:W-:-:S05]  /*2500*/  FMUL R42, R19, 1.4426950216293334961 ;  /* 0x3fb8aa3b132a7820 */ /* 0x000fca0000400000 */
[----:B------:R2:W-:Y:S01]  /*2510*/  MUFU.EX2 R34, R38 ;  /* 0x0000002600227308 */ /* 0x0005e20000000800 */
[--C-:B------:R-:W-:Y:S01]  /*2520*/  FADD R27, R27, -R78.reuse ;  /* 0x8000004e1b1b7221 */ /* 0x100fe20000000000 */
[----:B------:R-:W-:Y:S01]  /*2530*/  FMUL R12, R12, 1.4426950216293334961 ;  /* 0x3fb8aa3b0c0c7820 */ /* 0x000fe20000400000 */
[----:B--2---:R-:W-:Y:S01]  /*2540*/  FMUL R38, R6, 1.4426950216293334961 ;  /* 0x3fb8aa3b06267820 */ /* 0x004fe20000400000 */
[----:B------:R-:W-:-:S04]  /*2550*/  FADD R6, R18, -R78 ;  /* 0x8000004e12067221 */ /* 0x000fc80000000000 */
[----:B------:R-:W2:Y:S01]  /*2560*/  MUFU.EX2 R5, R5 ;  /* 0x0000000500057308 */ /* 0x000ea20000000800 */
[----:B------:R-:W-:Y:S01]  /*2570*/  FMUL R19, R6, 1.4426950216293334961 ;  /* 0x3fb8aa3b06137820 */ /* 0x000fe20000400000 */
[----:B------:R-:W-:-:S06]  /*2580*/  FADD R6, R20, -R78 ;  /* 0x8000004e14067221 */ /* 0x000fcc0000000000 */
[----:B------:R-:W3:Y:S01]  /*2590*/  MUFU.EX2 R9, R9 ;  /* 0x0000000900097308 */ /* 0x000ee20000000800 */
[----:B------:R-:W-:-:S07]  /*25a0*/  FADD R29, R29, -R78 ;  /* 0x8000004e1d1d7221 */ /* 0x000fce0000000000 */
[----:B------:R4:W-:Y:S02]  /*25b0*/  MUFU.EX2 R14, R40 ;  /* 0x00000028000e7308 */ /* 0x0009e40000000800 */
[----:B----4-:R-:W-:Y:S01]  /*25c0*/  FMUL R40, R27, 1.4426950216293334961 ;  /* 0x3fb8aa3b1b287820 */ /* 0x010fe20000400000 */
[----:B------:R-:W-:Y:S01]  /*25d0*/  FMUL R27, R6, 1.4426950216293334961 ;  /* 0x3fb8aa3b061b7820 */ /* 0x000fe20000400000 */
[----:B------:R-:W-:-:S04]  /*25e0*/  FADD R6, R22, -R78 ;  /* 0x8000004e16067221 */ /* 0x000fc80000000000 */
[----:B------:R-:W4:Y:S08]  /*25f0*/  MUFU.EX2 R12, R12 ;  /* 0x0000000c000c7308 */ /* 0x000f300000000800 */
[----:B------:R0:W-:Y:S01]  /*2600*/  MUFU.EX2 R16, R42 ;  /* 0x0000002a00107308 */ /* 0x0001e20000000800 */
[----:B------:R-:W-:Y:S01]  /*2610*/  FMUL R11, R11, 1.4426950216293334961 ;  /* 0x3fb8aa3b0b0b7820 */ /* 0x000fe20000400000 */
[--C-:B------:R-:W-:Y:S01]  /*2620*/  FADD R15, R15, -R78.reuse ;  /* 0x8000004e0f0f7221 */ /* 0x100fe20000000000 */
[----:B0-----:R-:W-:Y:S01]  /*2630*/  FMUL R42, R6, 1.4426950216293334961 ;  /* 0x3fb8aa3b062a7820 */ /* 0x001fe20000400000 */
[----:B------:R-:W-:-:S04]  /*2640*/  FADD R6, R24, -R78 ;  /* 0x8000004e18067221 */ /* 0x000fc80000000000 */
[----:B------:R0:W-:Y:S01]  /*2650*/  MUFU.EX2 R18, R38 ;  /* 0x0000002600127308 */ /* 0x0001e20000000800 */
[----:B------:R-:W-:Y:S01]  /*2660*/  FMUL R15, R15, 1.4426950216293334961 ;  /* 0x3fb8aa3b0f0f7820 */ /* 0x000fe20000400000 */
[----:B0-----:R-:W-:Y:S01]  /*2670*/  FMUL R38, R29, 1.4426950216293334961 ;  /* 0x3fb8aa3b1d267820 */ /* 0x001fe20000400000 */
[----:B------:R-:W-:Y:S01]  /*2680*/  FMUL R29, R6, 1.4426950216293334961 ;  /* 0x3fb8aa3b061d7820 */ /* 0x000fe20000400000 */
[----:B--2---:R-:W-:-:S04]  /*2690*/  FADD R6, R4, R5 ;  /* 0x0000000504067221 */ /* 0x004fc80000000000 */
[----:B------:R-:W0:Y:S01]  /*26a0*/  MUFU.EX2 R11, R11 ;  /* 0x0000000b000b7308 */ /* 0x000e220000000800 */
[----:B---3--:R-:W-:Y:S01]  /*26b0*/  FADD R85, R9, R6 ;  /* 0x0000000609557221 */ /* 0x008fe20000000000 */
[----:B------:R-:W-:-:S03]  /*26c0*/  FADD R13, R13, -R78 ;  /* 0x8000004e0d0d7221 */ /* 0x000fc60000000000 */
[----:B----4-:R-:W-:-:S03]  /*26d0*/  FADD R85, R12, R85 ;  /* 0x000000550c557221 */ /* 0x010fc60000000000 */
[----:B------:R-:W2:Y:S01]  /*26e0*/  MUFU.EX2 R15, R15 ;  /* 0x0000000f000f7308 */ /* 0x000ea20000000800 */
[----:B------:R-:W-:Y:S01]  /*26f0*/  FADD R33, R33, -R78 ;  /* 0x8000004e21217221 */ /* 0x000fe20000000000 */
[----:B------:R-:W-:Y:S01]  /*2700*/  FMUL R13, R13, 1.4426950216293334961 ;  /* 0x3fb8aa3b0d0d7820 */ /* 0x000fe20000400000 */
[----:B------:R-:W-:-:S05]  /*2710*/  FADD R6, R10, R85 ;  /* 0x000000550a067221 */ /* 0x000fca0000000000 */
[----:B------:R3:W-:Y:S02]  /*2720*/  MUFU.EX2 R22, R38 ;  /* 0x0000002600167308 */ /* 0x0007e40000000800 */
[----:B---3--:R-:W-:Y:S01]  /*2730*/  FMUL R38, R33, 1.4426950216293334961 ;  /* 0x3fb8aa3b21267820 */ /* 0x008fe20000400000 */
[----:B------:R-:W-:-:S05]  /*2740*/  FADD R33, R7, R6 ;  /* 0x0000000607217221 */ /* 0x000fca0000000000 */
[----:B------:R-:W3:Y:S08]  /*2750*/  MUFU.EX2 R13, R13 ;  /* 0x0000000d000d7308 */ /* 0x000ef00000000800 */
[----:B------:R4:W-:Y:S02]  /*2760*/  MUFU.EX2 R20, R40 ;  /* 0x0000002800147308 */ /* 0x0009e40000000800 */
[----:B----4-:R-:W-:-:S06]  /*2770*/  FADD R40, R8, R33 ;  /* 0x0000002108287221 */ /* 0x010fcc0000000000 */
[----:B------:R-:W4:Y:S01]  /*2780*/  MUFU.EX2 R17, R17 ;  /* 0x0000001100117308 */ /* 0x000f220000000800 */
[----:B0-----:R-:W-:-:S04]  /*2790*/  FADD R40, R11, R40 ;  /* 0x000000280b287221 */ /* 0x001fc80000000000 */
[----:B--2---:R-:W-:Y:S01]  /*27a0*/  FADD R85, R15, R40 ;  /* 0x000000280f557221 */ /* 0x004fe20000000000 */
[----:B------:R-:W-:-:S03]  /*27b0*/  FADD R25, R25, -R78 ;  /* 0x8000004e19197221 */ /* 0x000fc60000000000 */
[----:B------:R-:W-:Y:S01]  /*27c0*/  FADD R40, R34, R85 ;  /* 0x0000005522287221 */ /* 0x000fe20000000000 */
[----:B------:R-:W-:Y:S01]  /*27d0*/  FMUL R25, R25, 1.4426950216293334961 ;  /* 0x3fb8aa3b19197820 */ /* 0x000fe20000400000 */
[----:B------:R-:W-:Y:S02]  /*27e0*/  FADD R6, R26, -R78 ;  /* 0x8000004e1a067221 */ /* 0x000fe40000000000 */
[----:B---3--:R-:W-:Y:S01]  /*27f0*/  FADD R85, R13, R40 ;  /* 0x000000280d557221 */ /* 0x008fe20000000000 */
[----:B------:R-:W0:Y:S08]  /*2800*/  MUFU.EX2 R19, R19 ;  /* 0x0000001300137308 */ /* 0x000e300000000800 */
[----:B------:R2:W-:Y:S02]  /*2810*/  MUFU.EX2 R26, R38 ;  /* 0x00000026001a7308 */ /* 0x0005e40000000800 */
[----:B--2---:R-:W-:-:S06]  /*2820*/  FADD R38, R14, R85 ;  /* 0x000000550e267221 */ /* 0x004fcc0000000000 */
[----:B------:R-:W2:Y:S01]  /*2830*/  MUFU.EX2 R25, R25 ;  /* 0x0000001900197308 */ /* 0x000ea20000000800 */
[----:B----4-:R-:W-:Y:S01]  /*2840*/  FADD R87, R17, R38 ;  /* 0x0000002611577221 */ /* 0x010fe20000000000 */
[----:B------:R-:W-:-:S03]  /*2850*/  FADD R35, R35, -R78 ;  /* 0x8000004e23237221 */ /* 0x000fc60000000000 */
[----:B------:R-:W-:-:S03]  /*2860*/  FADD R87, R16, R87 ;  /* 0x0000005710577221 */ /* 0x000fc60000000000 */
[----:B------:R-:W3:Y:S01]  /*2870*/  MUFU.EX2 R27, R27 ;  /* 0x0000001b001b7308 */ /* 0x000ee20000000800 */
[----:B------:R-:W-:Y:S01]  /*2880*/  FMUL R33, R6, 1.4426950216293334961 ;  /* 0x3fb8aa3b06217820 */ /* 0x000fe20000400000 */
[----:B------:R-:W-:Y:S01]  /*2890*/  FADD R38, R18, R87 ;  /* 0x0000005712267221 */ /* 0x000fe20000000000 */
[----:B------:R-:W-:Y:S01]  /*28a0*/  FMUL R35, R35, 1.4426950216293334961 ;  /* 0x3fb8aa3b23237820 */ /* 0x000fe20000400000 */
[--C-:B------:R-:W-:Y:S01]  /*28b0*/  FADD R6, R28, -R78.reuse ;  /* 0x8000004e1c067221 */ /* 0x100fe20000000000 */
[----:B------:R-:W-:Y:S01]  /*28c0*/  FADD R31, R31, -R78 ;  /* 0x8000004e1f1f7221 */ /* 0x000fe20000000000 */
[----:B0-----:R-:W-:Y:S02]  /*28d0*/  FADD R40, R19, R38 ;  /* 0x0000002613287221 */ /* 0x001fe40000000000 */
[----:B------:R-:W0:Y:S01]  /*28e0*/  MUFU.EX2 R24, R42 ;  /* 0x0000002a00187308 */ /* 0x000e220000000800 */
[----:B------:R-:W-:Y:S01]  /*28f0*/  FMUL R6, R6, 1.4426950216293334961 ;  /* 0x3fb8aa3b06067820 */ /* 0x000fe20000400000 */
[----:B------:R-:W-:-:S06]  /*2900*/  FMUL R31, R31, 1.4426950216293334961 ;  /* 0x3fb8aa3b1f1f7820 */ /* 0x000fcc0000400000 */
[----:B------:R2:W-:Y:S01]  /*2910*/  MUFU.EX2 R28, R35 ;  /* 0x00000023001c7308 */ /* 0x0005e20000000800 */
[----:B------:R-:W-:Y:S01]  /*2920*/  FADD R43, R43, -R78 ;  /* 0x8000004e2b2b7221 */ /* 0x000fe20000000000 */
[----:B--2---:R-:W-:-:S06]  /*2930*/  FADD R35, R25, R40 ;  /* 0x0000002819237221 */ /* 0x004fcc0000000000 */
[----:B------:R-:W2:Y:S01]  /*2940*/  MUFU.EX2 R29, R29 ;  /* 0x0000001d001d7308 */ /* 0x000ea20000000800 */
[----:B------:R-:W-:-:S07]  /*2950*/  FADD R45, R45, -R78 ;  /* 0x8000004e2d2d7221 */ /* 0x000fce0000000000 */
[----:B------:R4:W-:Y:S01]  /*2960*/  MUFU.EX2 R85, R6 ;  /* 0x0000000600557308 */ /* 0x0009e20000000800 */
[--C-:B------:R-:W-:Y:S01]  /*2970*/  FADD R83, R83, -R78.reuse ;  /* 0x8000004e53537221 */ /* 0x100fe20000000000 */
[----:B------:R-:W-:Y:S01]  /*2980*/  FADD R30, R30, -R78 ;  /* 0x8000004e1e1e7221 */ /* 0x000fe20000000000 */
[----:B----4-:R-:W-:-:S05]  /*2990*/  FADD R6, R20, R35 ;  /* 0x0000002314067221 */ /* 0x010fca0000000000 */
[----:B------:R-:W4:Y:S01]  /*29a0*/  MUFU.EX2 R31, R31 ;  /* 0x0000001f001f7308 */ /* 0x000f220000000800 */
[----:B---3--:R-:W-:Y:S01]  /*29b0*/  FADD R35, R27, R6 ;  /* 0x000000061b237221 */ /* 0x008fe20000000000 */
[----:B------:R-:W-:Y:S01]  /*29c0*/  FMUL R42, R43, 1.4426950216293334961 ;  /* 0x3fb8aa3b2b2a7820 */ /* 0x000fe20000400000 */
[----:B------:R-:W-:Y:S01]  /*29d0*/  FADD R32, R32, -R78 ;  /* 0x8000004e20207221 */ /* 0x000fe20000000000 */
[----:B------:R-:W-:Y:S01]  /*29e0*/  FMUL R43, R45, 1.4426950216293334961 ;  /* 0x3fb8aa3b2d2b7820 */ /* 0x000fe20000400000 */
[----:B------:R-:W-:Y:S01]  /*29f0*/  FADD R35, R22, R35 ;  /* 0x0000002316237221 */ /* 0x000fe20000000000 */
[----:B------:R-:W-:Y:S02]  /*2a00*/  FMUL R45, R83, 1.4426950216293334961 ;  /* 0x3fb8aa3b532d7820 */ /* 0x000fe40000400000 */
[----:B------:R-:W3:Y:S01]  /*2a10*/  MUFU.EX2 R33, R33 ;  /* 0x0000002100217308 */ /* 0x000ee20000000800 */
[----:B------:R-:W-:Y:S01]  /*2a20*/  FMUL R30, R30, 1.4426950216293334961 ;  /* 0x3fb8aa3b1e1e7820 */ /* 0x000fe20000400000 */
[----:B------:R-:W-:Y:S01]  /*2a30*/  FMUL R32, R32, 1.4426950216293334961 ;  /* 0x3fb8aa3b20207820 */ /* 0x000fe20000400000 */
[----:B0-----:R-:W-:-:S05]  /*2a40*/  FADD R6, R24, R35 ;  /* 0x0000002318067221 */ /* 0x001fca0000000000 */
[----:B------:R2:W-:Y:S01]  /*2a50*/  MUFU.EX2 R38, R30 ;  /* 0x0000001e00267308 */ /* 0x0005e20000000800 */
[----:B------:R-:W-:-:S07]  /*2a60*/  F2FP.F16.F32.PACK_AB R4, R5, R4 ;  /* 0x000000040504723e */ /* 0x000fce00000000ff */
[----:B------:R-:W0:Y:S01]  /*2a70*/  MUFU.EX2 R42, R42 ;  /* 0x0000002a002a7308 */ /* 0x000e220000000800 */
[----:B--2---:R-:W-:Y:S01]  /*2a80*/  FADD R30, R29, R6 ;  /* 0x000000061d1e7221 */ /* 0x004fe20000000000 */
[----:B------:R-:W-:-:S06]  /*2a90*/  F2FP.F16.F32.PACK_AB R5, R12, R9 ;  /* 0x000000090c05723e */ /* 0x000fcc00000000ff */
[----:B------:R-:W2:Y:S01]  /*2aa0*/  MUFU.EX2 R43, R43 ;  /* 0x0000002b002b7308 */ /* 0x000ea20000000800 */
[----:B----4-:R-:W-:-:S07]  /*2ab0*/  FADD R35, R31, R30 ;  /* 0x0000001e1f237221 */ /* 0x010fce0000000000 */
[----:B------:R-:W-:Y:S01]  /*2ac0*/  MUFU.EX2 R40, R32 ;  /* 0x0000002000287308 */ /* 0x000fe20000000800 */
[----:B------:R-:W-:-:S07]  /*2ad0*/  F2FP.F16.F32.PACK_AB R9, R14, R13 ;  /* 0x0000000d0e09723e */ /* 0x000fce00000000ff */
[----:B------:R-:W4:Y:S01]  /*2ae0*/  MUFU.EX2 R45, R45 ;  /* 0x0000002d002d7308 */ /* 0x000f220000000800 */
[----:B------:R-:W-:Y:S01]  /*2af0*/  FADD R14, R26, R35 ;  /* 0x000000231a0e7221 */ /* 0x000fe20000000000 */
[----:B------:R-:W-:Y:S02]  /*2b00*/  F2FP.F16.F32.PACK_AB R6, R7, R10 ;  /* 0x0000000a0706723e */ /* 0x000fe400000000ff */
[----:B------:R-:W-:Y:S01]  /*2b10*/  F2FP.F16.F32.PACK_AB R10, R16, R17 ;  /* 0x00000011100a723e */ /* 0x000fe200000000ff */
[----:B---3--:R-:W-:Y:S01]  /*2b20*/  FADD R17, R33, R14 ;  /* 0x0000000e21117221 */ /* 0x008fe20000000000 */
[----:B------:R-:W-:Y:S02]  /*2b30*/  F2FP.F16.F32.PACK_AB R7, R11, R8 ;  /* 0x000000080b07723e */ /* 0x000fe400000000ff */
[----:B------:R-:W-:Y:S01]  /*2b40*/  F2FP.F16.F32.PACK_AB R12, R20, R25 ;  /* 0x00000019140c723e */ /* 0x000fe200000000ff */
[----:B------:R-:W-:Y:S01]  /*2b50*/  FADD R20, R28, R17 ;  /* 0x000000111c147221 */ /* 0x000fe20000000000 */
[----:B------:R-:W-:-:S02]  /*2b60*/  F2FP.F16.F32.PACK_AB R8, R34, R15 ;  /* 0x0000000f2208723e */ /* 0x000fc400000000ff */
[----:B------:R-:W-:Y:S02]  /*2b70*/  F2FP.F16.F32.PACK_AB R11, R19, R18 ;  /* 0x00000012130b723e */ /* 0x000fe400000000ff */
[----:B------:R-:W-:Y:S02]  /*2b80*/  F2FP.F16.F32.PACK_AB R13, R22, R27 ;  /* 0x0000001b160d723e */ /* 0x000fe400000000ff */
[----:B------:R-:W-:Y:S02]  /*2b90*/  F2FP.F16.F32.PACK_AB R14, R29, R24 ;  /* 0x000000181d0e723e */ /* 0x000fe400000000ff */
[----:B------:R-:W-:Y:S02]  /*2ba0*/  F2FP.F16.F32.PACK_AB R15, R26, R31 ;  /* 0x0000001f1a0f723e */ /* 0x000fe400000000ff */
[----:B------:R-:W-:Y:S02]  /*2bb0*/  F2FP.F16.F32.PACK_AB R16, R28, R33 ;  /* 0x000000211c10723e */ /* 0x000fe400000000ff */
[----:B0-----:R-:W-:-:S02]  /*2bc0*/  F2FP.F16.F32.PACK_AB R17, R42, R85 ;  /* 0x000000552a11723e */ /* 0x001fc400000000ff */
[----:B--2---:R-:W-:Y:S02]  /*2bd0*/  F2FP.F16.F32.PACK_AB R18, R43, R38 ;  /* 0x000000262b12723e */ /* 0x004fe400000000ff */
[----:B----4-:R-:W-:Y:S01]  /*2be0*/  F2FP.F16.F32.PACK_AB R19, R45, R40 ;  /* 0x000000282d13723e */ /* 0x010fe200000000ff */
[----:B-1----:R-:W-:Y:S06]  /*2bf0*/  @!P1 BRA `(.L_x_9) ;  /* 0x0000000000049947 */ /* 0x002fec0003800000 */
[----:B------:R0:W-:Y:S02]  /*2c00*/  STTM.x16 tmem[UR13+0x40], R4 ;  /* 0x00004004000079ed */ /* 0x0001e4000824000d */
.L_x_9:
[----:B-----5:R-:W-:Y:S01]  /*2c10*/  STS.U16 [R36+UR11+0x2000], R21 ;  /* 0x0020001524007988 */ /* 0x020fe2000800040b */
[----:B0-----:R-:W-:Y:S01]  /*2c20*/  FADD R4, -R78, -INF ;  /* 0xff8000004e047421 */ /* 0x001fe20000000100 */
[----:B------:R-:W-:Y:S02]  /*2c30*/  FADD R85, R85, R20 ;  /* 0x0000001455557221 */ /* 0x000fe40000000000 */
[----:B------:R0:W-:Y:S01]  /*2c40*/  STS.U16 [R36+UR11+0x2200], R23 ;  /* 0x0022001724007988 */ /* 0x0001e2000800040b */
[----:B------:R-:W-:Y:S01]  /*2c50*/  FMUL R83, R4, 1.4426950216293334961 ;  /* 0x3fb8aa3b04537820 */ /* 0x000fe20000400000 */
[----:B------:R-:W-:Y:S02]  /*2c60*/  FADD R85, R42, R85 ;  /* 0x000000552a557221 */ /* 0x000fe40000000000 */
[----:B------:R1:W-:Y:S03]  /*2c70*/  STS.U16 [R36+UR11+0x2400], R79 ;  /* 0x0024004f24007988 */ /* 0x0003e6000800040b */
[----:B------:R-:W2:Y:S01]  /*2c80*/  MUFU.EX2 R83, R83 ;  /* 0x0000005300537308 */ /* 0x000ea20000000800 */
[----:B------:R1:W-:Y:S04]  /*2c90*/  STS.U16 [R36+UR11+0x2600], R81 ;  /* 0x0026005124007988 */ /* 0x0003e8000800040b */
[----:B------:R1:W-:Y:S04]  /*2ca0*/  STS.U16 [R3+UR11+0x2100], R44 ;  /* 0x0021002c03007988 */ /* 0x0003e8000800040b */
[----:B------:R1:W-:Y:S04]  /*2cb0*/  STS.U16 [R3+UR11+0x2300], R80 ;  /* 0x0023005003007988 */ /* 0x0003e8000800040b */
[----:B------:R1:W-:Y:S04]  /*2cc0*/  STS.U16 [R3+UR11+0x2500], R82 ;  /* 0x0025005203007988 */ /* 0x0003e8000800040b */
[----:B------:R1:W-:Y:S01]  /*2cd0*/  STS.U16 [R3+UR11+0x2700], R84 ;  /* 0x0027005403007988 */ /* 0x0003e2000800040b */
[----:B------:R-:W3:Y:S02]  /*2ce0*/  FENCE.VIEW.ASYNC.T ;  /* 0x00000000000073c6 */ /* 0x000ee40000000200 */
[----:B---3--:R-:W-:Y:S06]  /*2cf0*/  BAR.SYNC.DEFER_BLOCKING 0x0 ;  /* 0x0000000000007b1d */ /* 0x008fec0000010000 */
[----:B0-----:R-:W0:Y:S01]  /*2d00*/  LDTM.x32 R4, tmem[UR13] ;  /* 0x0000000d000479ee */ /* 0x001e2200082c0000 */
[----:B------:R-:W-:Y:S01]  /*2d10*/  NOP ;  /* 0x0000000000007918 */ /* 0x000fe20000000000 */
[----:B-12---:R-:W-:Y:S05]  /*2d20*/  @!P1 BRA `(.L_x_10) ;  /* 0x0000000000849947 */ /* 0x006fea0003800000 */
[C---:B0-----:R-:W-:Y:S01]  /*2d30*/  FMUL R4, R83.reuse, R4 ;  /* 0x0000000453047220 */ /* 0x041fe20000400000 */
[C---:B------:R-:W-:Y:S01]  /*2d40*/  FMUL R5, R83.reuse, R5 ;  /* 0x0000000553057220 */ /* 0x040fe20000400000 */
        /* <DEDUP_REMOVED lines=29> */
[----:B------:R-:W-:-:S04]  /*2f20*/  FMUL R35, R83, R35 ;  /* 0x0000002353237220 */ /* 0x000fc80000400000 */
[----:B------:R1:W-:Y:S03]  /*2f30*/  STTM.x32 tmem[UR13], R4 ;  /* 0x00000004000079ed */ /* 0x0003e600082c000d */
.L_x_10:
[----:B0-----:R-:W0:Y:S02]  /*2f40*/  FENCE.VIEW.ASYNC.T ;  /* 0x00000000000073c6 */ /* 0x001e240000000200 */
[----:B0-----:R-:W-:Y:S01]  /*2f50*/  BAR.SYNC.DEFER_BLOCKING 0x0 ;  /* 0x0000000000007b1d */ /* 0x001fe20000010000 */
[----:B------:R-:W-:Y:S01]  /*2f60*/  FADD R38, R38, R85 ;  /* 0x0000005526267221 */ /* 0x000fe20000000000 */
[----:B------:R-:W-:Y:S01]  /*2f70*/  UIADD3 UR8, UPT, UPT, UR11, 0x3800, URZ ;  /* 0x000038000b087890 */ /* 0x000fe2000fffe0ff */
[----:B------:R-:W-:Y:S01]  /*2f80*/  FSEL R78, R78, -INF , P1 ;  /* 0xff8000004e4e7808 */ /* 0x000fe20000800000 */
[----:B------:R-:W-:Y:S01]  /*2f90*/  UIADD3 UR15, UPT, UPT, UR12, 0x40, URZ ;  /* 0x000000400c0f7890 */ /* 0x000fe2000fffe0ff */
[----:B------:R-:W-:-:S04]  /*2fa0*/  FADD R43, R43, R38 ;  /* 0x000000262b2b7221 */ /* 0x000fc80000000000 */
[----:B------:R-:W-:-:S04]  /*2fb0*/  FADD R40, R40, R43 ;  /* 0x0000002b28287221 */ /* 0x000fc80000000000 */
[----:B------:R-:W-:-:S04]  /*2fc0*/  FADD R40, R45, R40 ;  /* 0x000000282d287221 */ /* 0x000fc80000000000 */
[----:B------:R-:W-:-:S05]  /*2fd0*/  FADD R40, R83, R40 ;  /* 0x0000002853287221 */ /* 0x000fca0000000000 */
[----:B------:R-:W-:Y:S01]  /*2fe0*/  FSEL R38, R40, 1, P1 ;  /* 0x3f80000028267808 */ /* 0x000fe20000800000 */
[----:B------:R0:W-:Y:S06]  /*2ff0*/  MEMBAR.ALL.CTA ;  /* 0x0000000000007992 */ /* 0x0001ec0000008000 */
[----:B0-----:R-:W0:Y:S02]  /*3000*/  FENCE.VIEW.ASYNC.S ;  /* 0x00000000000073c6 */ /* 0x001e240000000000 */
[----:B0-----:R-:W-:Y:S06]  /*3010*/  BAR.SYNC.DEFER_BLOCKING 0x0 ;  /* 0x0000000000007b1d */ /* 0x001fec0000010000 */
[----:B------:R-:W-:Y:S05]  /*3020*/  @!P2 BRA `(.L_x_11) ;  /* 0x000000000060a947 */ /* 0x000fea0003800000 */
[----:B------:R-:W-:Y:S01]  /*3030*/  UIADD3 UR4, UPT, UPT, UR11, 0x2000, URZ ;  /* 0x000020000b047890 */ /* 0x000fe2000fffe0ff */
[----:B------:R-:W-:Y:S01]  /*3040*/  BSSY.RECONVERGENT B0, `(.L_x_12) ;  /* 0x0000015000007945 */ /* 0x000fe20003800200 */
[----:B------:R-:W-:Y:S02]  /*3050*/  ELECT P1, URZ, PT ;  /* 0x0000000000ff782f */ /* 0x000fe40003820000 */
[----:B------:R-:W-:Y:S02]  /*3060*/  USHF.R.U32.HI UR4, URZ, 0x4, UR4 ;  /* 0x00000004ff047899 */ /* 0x000fe40008011604 */
[----:B------:R-:W-:Y:S02]  /*3070*/  UIADD3 UR5, UPT, UPT, UR12, 0x48, URZ ;  /* 0x000000480c057890 */ /* 0x000fe4000fffe0ff */
[----:B------:R-:W-:Y:S01]  /*3080*/  USGXT.U32 UR6, UR4, 0xe ;  /* 0x0000000e0406789a */ /* 0x000fe20008000000 */
[----:B------:R-:W-:Y:S02]  /*3090*/  UMOV UR16, 0x0 ;  /* 0x0000000000107882 */ /* 0x000fe40000000000 */
[----:B------:R-:W-:Y:S01]  /*30a0*/  UMOV UR4, URZ ;  /* 0x000000ff00047c82 */ /* 0x000fe20008000000 */
[----:B------:R-:W-:Y:S01]  /*30b0*/  UIADD3 UR18, UP1, UPT, UR6, 0x2, URZ ;  /* 0x0000000206127890 */ /* 0x000fe2000ff3e0ff */
[----:B------:R-:W-:Y:S01]  /*30c0*/  UMOV UR17, 0x8080010 ;  /* 0x0808001000117882 */ /* 0x000fe20000000000 */
[----:B------:R-:W-:-:S02]  /*30d0*/  UMOV UR7, 0x80004020 ;  /* 0x8000402000077882 */ /* 0x000fc40000000000 */
[----:B------:R-:W-:Y:S01]  /*30e0*/  UIADD3.X UR19, UPT, UPT, UR4, -0x7fffbfe0, URZ, UP1, !UPT ;  /* 0x8000402004137890 */ /* 0x000fe20008ffe4ff */
[----:B------:R0:W-:Y:S01]  /*30f0*/  UTCHMMA tmem[UR15], gdesc[UR6], tmem[UR12], tmem[UR16], idesc[UR17], UPT ;  /* 0x00ff10060f0079ea */ /* 0x0001e2000b80000c */
[----:B------:R-:W-:Y:S01]  /*3100*/  UMOV UR22, 0x0 ;  /* 0x0000000000167882 */ /* 0x000fe20000000000 */
[----:B------:R-:W-:-:S06]  /*3110*/  UMOV UR23, 0x8080010 ;  /* 0x0808001000177882 */ /* 0x000fcc0000000000 */
[----:B------:R0:W-:Y:S01]  /*3120*/  UTCHMMA tmem[UR5], gdesc[UR18], tmem[UR12], tmem[UR22], idesc[UR23], UPT ;  /* 0x00ff1612050079ea */ /* 0x0001e2000b80000c */
[----:B------:R-:W-:Y:S05]  /*3130*/  @!P1 BRA `(.L_x_13) ;  /* 0x0000000000149947 */ /* 0x000fea0003800000 */
[----:B------:R-:W-:Y:S01]  /*3140*/  UMOV UR4, UR8 ;  /* 0x0000000800047c82 */ /* 0x000fe20008000000 */
[----:B0-----:R-:W-:Y:S02]  /*3150*/  UMOV UR5, URZ ;  /* 0x000000ff00057c82 */ /* 0x001fe40008000000 */
[----:B------:R-:W-:Y:S02]  /*3160*/  UMOV UR4, UR4 ;  /* 0x0000000400047c82 */ /* 0x000fe40008000000 */
[----:B------:R2:W-:Y:S01]  /*3170*/  UTCBAR [UR4], URZ ;  /* 0x000000ff040073e9 */ /* 0x0005e200080000ff */
[----:B------:R-:W-:Y:S02]  /*3180*/  NOP ;  /* 0x0000000000007918 */ /* 0x000fe40000000000 */
.L_x_13:
[----:B0-2---:R-:W-:Y:S05]  /*3190*/  BSYNC.RECONVERGENT B0 ;  /* 0x0000000000007941 */ /* 0x005fea0003800200 */
.L_x_12:
[----:B------:R-:W-:Y:S05]  /*31a0*/  BRA `(.L_x_14) ;  /* 0x0000000000087947 */ /* 0x000fea0003800000 */
.L_x_11:
[----:B------:R-:W-:-:S13]  /*31b0*/  ISETP.GE.AND P1, PT, R41, RZ, PT ;  /* 0x000000ff2900720c */ /* 0x000fda0003f26270 */
[----:B------:R-:W-:Y:S05]  /*31c0*/  @!P1 BRA `(.L_x_15) ;  /* 0x00000024008c9947 */ /* 0x000fea0003800000 */
.L_x_14:
[----:B------:R-:W-:Y:S01]  /*31d0*/  USHF.R.U32.HI UR7, URZ, 0x4, UR11 ;  /* 0x00000004ff077899 */ /* 0x000fe2000801160b */
[----:B------:R-:W-:Y:S01]  /*31e0*/  IMAD.SHL.U32 R39, R39, 0x20, RZ ;  /* 0x0000002027277824 */ /* 0x000fe200078e00ff */
[----:B------:R-:W-:Y:S01]  /*31f0*/  UIADD3 UR6, UPT, UPT, UR11, 0x3000, URZ ;  /* 0x000030000b067890 */ /* 0x000fe2000fffe0ff */
[----:B------:R-:W-:Y:S01]  /*3200*/  VIADD R40, R41, 0x60 ;  /* 0x0000006029287836 */ /* 0x000fe20000000000 */
[----:B------:R-:W-:Y:S01]  /*3210*/  USHF.L.U32 UR26, UR9, 0x5, URZ ;  /* 0x00000005091a7899 */ /* 0x000fe200080006ff */
[----:B------:R-:W-:Y:S01]  /*3220*/  HFMA2 R41, -RZ, RZ, 0, 0 ;  /* 0x00000000ff297431 */ /* 0x000fe200000001ff */
[----:B------:R-:W-:Y:S01]  /*3230*/  USHF.R.U32.HI UR4, URZ, 0x4, UR20 ;  /* 0x00000004ff047899 */ /* 0x000fe20008011614 */
[----:B------:R-:W-:Y:S01]  /*3240*/  IMAD.MOV.U32 R84, RZ, RZ, RZ ;  /* 0x000000ffff547224 */ /* 0x000fe200078e00ff */
[----:B------:R-:W-:Y:S01]  /*3250*/  USGXT.U32 UR7, UR7, 0xe ;  /* 0x0000000e0707789a */ /* 0x000fe20008000000 */
[----:B------:R-:W-:Y:S01]  /*3260*/  CS2R R42, SRZ ;  /* 0x00000000002a7805 */ /* 0x000fe2000001ff00 */
[----:B------:R-:W-:Y:S01]  /*3270*/  USHF.R.U32.HI UR6, URZ, 0x4, UR6 ;  /* 0x00000004ff067899 */ /* 0x000fe20008011606 */
[----:B------:R-:W-:Y:S01]  /*3280*/  IMAD.MOV.U32 R44, RZ, RZ, R39 ;  /* 0x000000ffff2c7224 */ /* 0x000fe200078e0027 */
[----:B------:R-:W-:Y:S01]  /*3290*/  USGXT.U32 UR4, UR4, 0xe ;  /* 0x0000000e0404789a */ /* 0x000fe20008000000 */
[----:B------:R-:W-:Y:S01]  /*32a0*/  IMAD.U32 R45, RZ, RZ, UR26 ;  /* 0x0000001aff2d7e24 */ /* 0x000fe2000f8e00ff */
[----:B------:R-:W-:-:S02]  /*32b0*/  UIADD3 UR30, UP2, UPT, UR7, 0x1000080, URZ ;  /* 0x01000080071e7890 */ /* 0x000fc4000ff5e0ff */
[----:B------:R-:W-:Y:S01]  /*32c0*/  USGXT.U32 UR6, UR6, 0xe ;  /* 0x0000000e0606789a */ /* 0x000fe20008000000 */
[----:B------:R-:W-:Y:S01]  /*32d0*/  UMOV UR5, URZ ;  /* 0x000000ff00057c82 */ /* 0x000fe20008000000 */
[----:B------:R-:W-:Y:S01]  /*32e0*/  UMOV UR16, 0xfffffffe ;  /* 0xfffffffe00107882 */ /* 0x000fe20000000000 */
[----:B------:R-:W-:Y:S01]  /*32f0*/  UMOV UR17, 0x7fffbfdf ;  /* 0x7fffbfdf00117882 */ /* 0x000fe20000000000 */
[----:B------:R-:W-:Y:S02]  /*3300*/  ULOP3.LUT UR29, UR7, 0x1000000, URZ, 0xfc, !UPT ;  /* 0x01000000071d7892 */ /* 0x000fe4000f8efcff */
[----:B------:R-:W-:Y:S01]  /*3310*/  UIADD3.64 UR32, UPT, UPT, UR4, -UR16, URZ ;  /* 0x8000001004207297 */ /* 0x000fe2000fffe0ff */
[----:B------:R-:W-:Y:S01]  /*3320*/  UMOV UR7, URZ ;  /* 0x000000ff00077c82 */ /* 0x000fe20008000000 */
[----:B------:R-:W-:Y:S01]  /*3330*/  UISETP.NE.U32.AND UP1, UPT, UR21, URZ, UPT ;  /* 0x000000ff1500728c */ /* 0x000fe2000bf25070 */
[----:B------:R-:W0:Y:S01]  /*3340*/  LDCU UR36, c[0x0][0x3a8] ;  /* 0x00007500ff2477ac */ /* 0x000e220008000800 */
[----:B------:R-:W-:-:S02]  /*3350*/  UIADD3.X UR31, UPT, UPT, UR5, 0x40004040, URZ, UP2, !UPT ;  /* 0x40004040051f7890 */ /* 0x000fc400097fe4ff */
[----:B------:R-:W-:Y:S01]  /*3360*/  UIADD3.64 UR16, UPT, UPT, UR6, -UR16, URZ ;  /* 0x8000001006107297 */ /* 0x000fe2000fffe0ff */
[----:B------:R-:W-:Y:S01]  /*3370*/  UMOV UR27, 0x1 ;  /* 0x00000001001b7882 */ /* 0x000fe20000000000 */
[----:B------:R-:W-:-:S10]  /*3380*/  UMOV UR28, UR8 ;  /* 0x00000008001c7c82 */ /* 0x000fd40008000000 */
.L_x_20:
[----:B-1----:R-:W-:-:S04]  /*3390*/  IMAD.WIDE R6, R44, 0x2, R72 ;  /* 0x000000022c067825 */ /* 0x002fc800078e0248 */
[C---:B------:R-:W-:Y:S02]  /*33a0*/  IMAD.WIDE R16, R44.reuse, 0x2, R64 ;  /* 0x000000022c107825 */ /* 0x040fe400078e0240 */
[----:B------:R-:W2:Y:S02]  /*33b0*/  LDG.E.U16 R7, desc[UR24][R6.64] ;  /* 0x0000001806077981 */ /* 0x000ea4000c1e1500 */
[C---:B------:R-:W-:Y:S02]  /*33c0*/  IMAD.WIDE R8, R44.reuse, 0x2, R76 ;  /* 0x000000022c087825 */ /* 0x040fe400078e024c */
[----:B------:R-:W3:Y:S02]  /*33d0*/  LDG.E.U16 R17, desc[UR24][R16.64] ;  /* 0x0000001810117981 */ /* 0x000ee4000c1e1500 */
[C---:B------:R-:W-:Y:S02]  /*33e0*/  IMAD.WIDE R10, R44.reuse, 0x2, R68 ;  /* 0x000000022c0a7825 */ /* 0x040fe400078e0244 */
[----:B------:R1:W4:Y:S02]  /*33f0*/  LDG.E.U16 R5, desc[UR24][R8.64] ;  /* 0x0000001808057981 */ /* 0x000324000c1e1500 */
[----:B------:R-:W-:-:S02]  /*3400*/  IMAD.WIDE R18, R44, 0x2, R70 ;  /* 0x000000022c127825 */ /* 0x000fc400078e0246 */
[----:B------:R5:W4:Y:S02]  /*3410*/  LDG.E.U16 R15, desc[UR24][R10.64] ;  /* 0x000000180a0f7981 */ /* 0x000b24000c1e1500 */
[C---:B------:R-:W-:Y:S02]  /*3420*/  IMAD.WIDE R20, R44.reuse, 0x2, R66 ;  /* 0x000000022c147825 */ /* 0x040fe400078e0242 */
[----:B------:R-:W4:Y:S02]  /*3430*/  LDG.E.U16 R18, desc[UR24][R18.64] ;  /* 0x0000001812127981 */ /* 0x000f24000c1e1500 */
[C---:B------:R-:W-:Y:S02]  /*3440*/  IMAD.WIDE R22, R44.reuse, 0x2, R62 ;  /* 0x000000022c167825 */ /* 0x040fe400078e023e */
[----:B------:R-:W4:Y:S02]  /*3450*/  LDG.E.U16 R20, desc[UR24][R20.64] ;  /* 0x0000001814147981 */ /* 0x000f24000c1e1500 */
[----:B------:R-:W-:-:S02]  /*3460*/  IMAD.WIDE R12, R44, 0x2, R74 ;  /* 0x000000022c0c7825 */ /* 0x000fc400078e024a */
[----:B------:R0:W4:Y:S04]  /*3470*/  LDG.E.U16 R22, desc[UR24][R22.64] ;  /* 0x0000001816167981 */ /* 0x000128000c1e1500 */
[----:B------:R0:W4:Y:S01]  /*3480*/  LDG.E.U16 R4, desc[UR24][R12.64] ;  /* 0x000000180c047981 */ /* 0x000122000c1e1500 */
[C---:B-1----:R-:W-:Y:S02]  /*3490*/  IADD3 R9, P4, PT, R41.reuse, 0x21, RZ ;  /* 0x0000002129097810 */ /* 0x042fe40007f9e0ff */
[----:B------:R-:W-:-:S03]  /*34a0*/  IADD3 R111, P3, PT, R41, 0x24, RZ ;  /* 0x00000024296f7810 */ /* 0x000fc60007f7e0ff */
[--C-:B------:R-:W-:Y:S01]  /*34b0*/  IMAD.X R80, RZ, RZ, R42.reuse, P4 ;  /* 0x000000ffff507224 */ /* 0x100fe200020e062a */
[C---:B------:R-:W-:Y:S01]  /*34c0*/  IADD3 R113, P4, PT, R41.reuse, 0x26, RZ ;  /* 0x0000002629717810 */ /* 0x040fe20007f9e0ff */
[--C-:B------:R-:W-:Y:S01]  /*34d0*/  IMAD.X R122, RZ, RZ, R42.reuse, P3 ;  /* 0x000000ffff7a7224 */ /* 0x100fe200018e062a */
[C---:B------:R-:W-:Y:S02]  /*34e0*/  IADD3 R109, P2, PT, R41.reuse, 0x25, RZ ;  /* 0x00000025296d7810 */ /* 0x040fe40007f5e0ff */
[C---:B------:R-:W-:Y:S02]  /*34f0*/  IADD3 R81, P3, PT, R41.reuse, 0x29, RZ ;  /* 0x0000002929517810 */ /* 0x040fe40007f7e0ff */
[----:B------:R-:W-:Y:S02]  /*3500*/  IADD3.X R120, PT, PT, RZ, R42, RZ, P4, !PT ;  /* 0x0000002aff787210 */ /* 0x000fe400027fe4ff */
[C---:B-----5:R-:W-:Y:S02]  /*3510*/  IADD3 R11, P1, PT, R41.reuse, 0x23, RZ ;  /* 0x00000023290b7810 */ /* 0x060fe40007f3e0ff */
[C---:B------:R-:W-:Y:S01]  /*3520*/  IADD3 R107, P4, PT, R41.reuse, 0x2b, RZ ;  /* 0x0000002b296b7810 */ /* 0x040fe20007f9e0ff */
[--C-:B------:R-:W-:Y:S01]  /*3530*/  IMAD.X R121, RZ, RZ, R42.reuse, P2 ;  /* 0x000000ffff797224 */ /* 0x100fe200010e062a */
[C---:B------:R-:W-:Y:S01]  /*3540*/  IADD3 R99, P2, PT, R41.reuse, 0x2a, RZ ;  /* 0x0000002a29637810 */ /* 0x040fe20007f5e0ff */
[--C-:B------:R-:W-:Y:S01]  /*3550*/  IMAD.X R116, RZ, RZ, R42.reuse, P3 ;  /* 0x000000ffff747224 */ /* 0x100fe200018e062a */
[C---:B------:R-:W-:Y:S01]  /*3560*/  IADD3 R87, P3, PT, R41.reuse, 0x2e, RZ ;  /* 0x0000002e29577810 */ /* 0x040fe20007f7e0ff */
[--C-:B------:R-:W-:Y:S01]  /*3570*/  IMAD.X R102, RZ, RZ, R42.reuse, P1 ;  /* 0x000000ffff667224 */ /* 0x100fe200008e062a */
[C---:B------:R-:W-:Y:S01]  /*3580*/  IADD3 R103, P1, PT, R41.reuse, 0x28, RZ ;  /* 0x0000002829677810 */ /* 0x040fe20007f3e0ff */
[----:B------:R-:W-:Y:S01]  /*3590*/  IMAD.X R114, RZ, RZ, R42, P4 ;  /* 0x000000ffff727224 */ /* 0x000fe200020e062a */
[----:B0-----:R-:W-:-:S02]  /*35a0*/  IADD3 R23, P4, PT, R41, 0x30, RZ ;  /* 0x0000003029177810 */ /* 0x001fc40007f9e0ff */
[-C--:B------:R-:W-:Y:S02]  /*35b0*/  IADD3.X R112, PT, PT, RZ, R42.reuse, RZ, P2, !PT ;  /* 0x0000002aff707210 */ /* 0x080fe400017fe4ff */
[C---:B------:R-:W-:Y:S02]  /*35c0*/  IADD3 R13, P2, PT, R41.reuse, 0x2f, RZ ;  /* 0x0000002f290d7810 */ /* 0x040fe40007f5e0ff */
[C---:B------:R-:W-:Y:S02]  /*35d0*/  IADD3 R115, P5, PT, R41.reuse, 0x22, RZ ;  /* 0x0000002229737810 */ /* 0x040fe40007fbe0ff */
[-C--:B------:R-:W-:Y:S01]  /*35e0*/  IADD3.X R108, PT, PT, RZ, R42.reuse, RZ, P3, !PT ;  /* 0x0000002aff6c7210 */ /* 0x080fe20001ffe4ff */
[--C-:B------:R-:W-:Y:S01]  /*35f0*/  IMAD.X R118, RZ, RZ, R42.reuse, P1 ;  /* 0x000000ffff767224 */ /* 0x100fe200008e062a */
[C---:B------:R-:W-:Y:S01]  /*3600*/  IADD3 R29, P3, PT, R41.reuse, 0x33, RZ ;  /* 0x00000033291d7810 */ /* 0x040fe20007f7e0ff */
[--C-:B------:R-:W-:Y:S01]  /*3610*/  IMAD.X R10, RZ, RZ, R42.reuse, P4 ;  /* 0x000000ffff0a7224 */ /* 0x100fe200020e062a */
[C---:B------:R-:W-:Y:S01]  /*3620*/  IADD3 R83, P1, PT, R41.reuse, 0x2d, RZ ;  /* 0x0000002d29537810 */ /* 0x040fe20007f3e0ff */
[----:B------:R-:W-:Y:S01]  /*3630*/  UMOV UR8, 0x1 ;  /* 0x0000000100087882 */ /* 0x000fe20000000000 */
[C---:B------:R-:W-:Y:S01]  /*3640*/  IADD3 R19, P4, PT, R41.reuse, 0x34, RZ ;  /* 0x0000003429137810 */ /* 0x040fe20007f9e0ff */
[--C-:B------:R-:W-:Y:S01]  /*3650*/  IMAD.X R110, RZ, RZ, R42.reuse, P2 ;  /* 0x000000ffff6e7224 */ /* 0x100fe200010e062a */
[----:B------:R-:W-:Y:S01]  /*3660*/  IADD3.X R82, PT, PT, RZ, R42, RZ, P5, !PT ;  /* 0x0000002aff527210 */ /* 0x000fe20002ffe4ff */
[----:B------:R-:W-:Y:S01]  /*3670*/  IMAD.X R16, RZ, RZ, R42, P3 ;  /* 0x000000ffff107224 */ /* 0x000fe200018e062a */
[----:B------:R-:W-:-:S02]  /*3680*/  IADD3 R79, P5, PT, R41, 0x27, RZ ;  /* 0x00000027294f7810 */ /* 0x000fc40007fbe0ff */
[----:B------:R-:W-:Y:S01]  /*3690*/  IADD3 R21, P2, PT, R41, 0x35, RZ ;  /* 0x0000003529157810 */ /* 0x000fe20007f5e0ff */
[----:B------:R-:W-:-:S04]  /*36a0*/  @!UP0 UIADD3 UR8, UPT, UPT, -UR8, 0x100000, URZ ;  /* 0x0010000008088890 */ /* 0x000fc8000fffe1ff */
[----:B------:R-:W-:Y:S02]  /*36b0*/  @!UP0 USHF.L.U32 UR9, UR8, 0xb, URZ ;  /* 0x0000000b08098899 */ /* 0x000fe400080006ff */
[----:B------:R-:W-:Y:S01]  /*36c0*/  @!UP0 USHF.L.U32 UR8, UR8, 0x1, URZ ;  /* 0x0000000108088899 */ /* 0x000fe200080006ff */
[--C-:B------:R-:W-:Y:S01]  /*36d0*/  IMAD.X R104, RZ, RZ, R42.reuse, P1 ;  /* 0x000000ffff687224 */ /* 0x100fe200008e062a */
[C---:B------:R-:W-:Y:S01]  /*36e0*/  IADD3 R31, P3, PT, R41.reuse, 0x36, RZ ;  /* 0x00000036291f7810 */ /* 0x040fe20007f7e0ff */
[--C-:B------:R-:W-:Y:S01]  /*36f0*/  IMAD.X R24, RZ, RZ, R42.reuse, P4 ;  /* 0x000000ffff187224 */ /* 0x100fe200020e062a */
[C---:B------:R-:W-:Y:S01]  /*3700*/  IADD3 R27, P1, PT, R41.reuse, 0x32, RZ ;  /* 0x00000032291b7810 */ /* 0x040fe20007f3e0ff */
[--C-:B------:R-:W-:Y:S01]  /*3710*/  IMAD.X R117, RZ, RZ, R42.reuse, P5 ;  /* 0x000000ffff757224 */ /* 0x100fe200028e062a */
[C---:B------:R-:W-:Y:S01]  /*3720*/  IADD3 R33, P4, PT, R41.reuse, 0x37, RZ ;  /* 0x0000003729217810 */ /* 0x040fe20007f9e0ff */
[----:B------:R-:W-:Y:S01]  /*3730*/  IMAD.X R26, RZ, RZ, R42, P2 ;  /* 0x000000ffff1a7224 */ /* 0x000fe200010e062a */
[C---:B------:R-:W-:Y:S01]  /*3740*/  IADD3 R85, P5, PT, R41.reuse, 0x2c, RZ ;  /* 0x0000002c29557810 */ /* 0x040fe20007fbe0ff */
[----:B------:R-:W-:Y:S01]  /*3750*/  VOTEU.ALL UP2, P0 ;  /* 0x0000000000ff7886 */ /* 0x000fe20000040000 */
[----:B------:R-:W-:-:S02]  /*3760*/  IADD3 R35, P2, PT, R41, 0x38, RZ ;  /* 0x0000003829237810 */ /* 0x000fc40007f5e0ff */
[-C--:B------:R-:W-:Y:S02]  /*3770*/  IADD3.X R28, PT, PT, RZ, R42.reuse, RZ, P3, !PT ;  /* 0x0000002aff1c7210 */ /* 0x080fe40001ffe4ff */
[----:B------:R-:W-:Y:S01]  /*3780*/  IADD3 R95, P3, PT, R41, 0x39, RZ ;  /* 0x00000039295f7810 */ /* 0x000fe20007f7e0ff */
[--C-:B------:R-:W-:Y:S01]  /*3790*/  IMAD.X R30, RZ, RZ, R42.reuse, P4 ;  /* 0x000000ffff1e7224 */ /* 0x100fe200020e062a */
[----:B------:R-:W-:Y:S02]  /*37a0*/  IADD3.X R14, PT, PT, RZ, R42, RZ, P1, !PT ;  /* 0x0000002aff0e7210 */ /* 0x000fe40000ffe4ff */
[----:B------:R-:W-:Y:S01]  /*37b0*/  ISETP.GT.U32.AND P1, PT, R19, R2, PT ;  /* 0x000000021300720c */ /* 0x000fe20003f24070 */
[--C-:B------:R-:W-:Y:S01]  /*37c0*/  IMAD.X R106, RZ, RZ, R42.reuse, P5 ;  /* 0x000000ffff6a7224 */ /* 0x100fe200028e062a */
[C---:B------:R-:W-:Y:S01]  /*37d0*/  IADD3 R19, P4, PT, R41.reuse, 0x3a, RZ ;  /* 0x0000003a29137810 */ /* 0x040fe20007f9e0ff */
[--C-:B------:R-:W-:Y:S01]  /*37e0*/  IMAD.X R8, RZ, RZ, R42.reuse, P2 ;  /* 0x000000ffff087224 */ /* 0x100fe200010e062a */
[C---:B------:R-:W-:Y:S01]  /*37f0*/  IADD3 R25, P5, PT, R41.reuse, 0x31, RZ ;  /* 0x0000003129197810 */ /* 0x040fe20007fbe0ff */
[----:B------:R-:W-:Y:S01]  /*3800*/  IMAD.X R32, RZ, RZ, R42, P3 ;  /* 0x000000ffff207224 */ /* 0x000fe200018e062a */
[----:B------:R-:W-:-:S02]  /*3810*/  IADD3 R97, P2, PT, R41, 0x3b, RZ ;  /* 0x0000003b29617810 */ /* 0x000fc40007f5e0ff */
[C---:B------:R-:W-:Y:S02]  /*3820*/  IADD3 R93, P3, PT, R41.reuse, 0x3c, RZ ;  /* 0x0000003c295d7810 */ /* 0x040fe40007f7e0ff */
[----:B------:R-:W-:Y:S02]  /*3830*/  IADD3.X R105, PT, PT, RZ, R42, RZ, P4, !PT ;  /* 0x0000002aff697210 */ /* 0x000fe400027fe4ff */
[----:B------:R-:W-:Y:S01]  /*3840*/  IADD3 R91, P4, PT, R41, 0x3d, RZ ;  /* 0x0000003d295b7810 */ /* 0x000fe20007f9e0ff */
[--C-:B------:R-:W-:Y:S01]  /*3850*/  IMAD.X R12, RZ, RZ, R42.reuse, P5 ;  /* 0x000000ffff0c7224 */ /* 0x100fe200028e062a */
[-C--:B------:R-:W-:Y:S01]  /*3860*/  ISETP.GT.U32.AND P5, PT, R21, R2.reuse, PT ;  /* 0x000000021500720c */ /* 0x080fe20003fa4070 */
[--C-:B------:R-:W-:Y:S01]  /*3870*/  IMAD.X R6, RZ, RZ, R42.reuse, P2 ;  /* 0x000000ffff067224 */ /* 0x100fe200010e062a */
[C---:B------:R-:W-:Y:S01]  /*3880*/  IADD3 R123, P2, PT, R41.reuse, 0x3e, RZ ;  /* 0x0000003e297b7810 */ /* 0x040fe20007f5e0ff */
[--C-:B------:R-:W-:Y:S01]  /*3890*/  IMAD.X R34, RZ, RZ, R42.reuse, P3 ;  /* 0x000000ffff227224 */ /* 0x100fe200018e062a */
[----:B------:R-:W-:Y:S01]  /*38a0*/  IADD3 R21, P3, PT, R41, 0x3f, RZ ;  /* 0x0000003f29157810 */ /* 0x000fe20007f7e0ff */
[----:B------:R-:W-:Y:S01]  /*38b0*/  IMAD.X R92, RZ, RZ, R42, P4 ;  /* 0x000000ffff5c7224 */ /* 0x000fe200020e062a */
[----:B------:R-:W-:-:S02]  /*38c0*/  ISETP.GT.U32.AND P4, PT, R33, R2, PT ;  /* 0x000000022100720c */ /* 0x000fc40003f84070 */
[----:B------:R-:W-:Y:S01]  /*38d0*/  IADD3.X R33, PT, PT, RZ, R42, RZ, P2, !PT ;  /* 0x0000002aff217210 */ /* 0x000fe200017fe4ff */
[--C-:B------:R-:W-:Y:S01]  /*38e0*/  IMAD.X R119, RZ, RZ, R42.reuse, P3 ;  /* 0x000000ffff777224 */ /* 0x100fe200018e062a */
[----:B------:R-:W-:Y:S02]  /*38f0*/  IADD3 R41, P2, PT, R41, 0x20, RZ ;  /* 0x0000002029297810 */ /* 0x000fe40007f5e0ff */
[----:B------:R-:W-:Y:S02]  /*3900*/  ISETP.GT.U32.AND.EX P5, PT, R26, RZ, PT, P5 ;  /* 0x000000ff1a00720c */ /* 0x000fe40003fa4150 */
[----:B------:R-:W-:Y:S01]  /*3910*/  ISETP.GT.U32.AND P3, PT, R31, R2, PT ;  /* 0x000000021f00720c */ /* 0x000fe20003f64070 */
[----:B------:R-:W-:Y:S01]  /*3920*/  IMAD.X R42, RZ, RZ, R42, P2 ;  /* 0x000000ffff2a7224 */ /* 0x000fe200010e062a */
[----:B------:R-:W-:Y:S02]  /*3930*/  ISETP.GT.U32.AND.EX P1, PT, R24, RZ, PT, P1 ;  /* 0x000000ff1800720c */ /* 0x000fe40003f24110 */
[----:B------:R-:W-:-:S02]  /*3940*/  ISETP.GT.U32.AND.EX P4, PT, R30, RZ, PT, P4 ;  /* 0x000000ff1e00720c */ /* 0x000fc40003f84140 */
[----:B------:R-:W-:Y:S02]  /*3950*/  SEL R86, RZ, 0x4, !P5 ;  /* 0x00000004ff567807 */ /* 0x000fe40006800000 */
[-C--:B------:R-:W-:Y:S02]  /*3960*/  ISETP.GT.U32.AND P2, PT, R25, R2.reuse, PT ;  /* 0x000000021900720c */ /* 0x080fe40003f44070 */
[----:B------:R-:W-:Y:S02]  /*3970*/  ISETP.GT.U32.AND P5, PT, R23, R2, PT ;  /* 0x000000021700720c */ /* 0x000fe40003fa4070 */
[----:B------:R-:W-:Y:S02]  /*3980*/  ISETP.GT.U32.AND.EX P3, PT, R28, RZ, PT, P3 ;  /* 0x000000ff1c00720c */ /* 0x000fe40003f64130 */
[----:B------:R-:W-:Y:S02]  /*3990*/  SEL R89, RZ, 0x7fff8, !P1 ;  /* 0x0007fff8ff597807 */ /* 0x000fe40004800000 */
[----:B------:R-:W-:-:S02]  /*39a0*/  SEL R96, RZ, 0x1, !P4 ;  /* 0x00000001ff607807 */ /* 0x000fc40006000000 */
[-C--:B------:R-:W-:Y:S02]  /*39b0*/  ISETP.GT.U32.AND P1, PT, R29, R2.reuse, PT ;  /* 0x000000021d00720c */ /* 0x080fe40003f24070 */
[----:B------:R-:W-:Y:S02]  /*39c0*/  ISETP.GT.U32.AND P4, PT, R27, R2, PT ;  /* 0x000000021b00720c */ /* 0x000fe40003f84070 */
[----:B------:R-:W-:Y:S02]  /*39d0*/  ISETP.GT.U32.AND.EX P2, PT, R12, RZ, PT, P2 ;  /* 0x000000ff0c00720c */ /* 0x000fe40003f44120 */
[----:B------:R-:W-:Y:S02]  /*39e0*/  ISETP.GT.U32.AND.EX P5, PT, R10, RZ, PT, P5 ;  /* 0x000000ff0a00720c */ /* 0x000fe40003fa4150 */
[----:B------:R-:W-:Y:S01]  /*39f0*/  SEL R101, RZ, 0x1fffe, !P3 ;  /* 0x0001fffeff657807 */ /* 0x000fe20005800000 */
[----:B--2---:R0:W-:Y:S04]  /*3a00*/  STS.U16 [R36+UR11+0x2a00], R7 ;  /* 0x002a000724007988 */ /* 0x0041e8000800040b */
[----:B---3--:R0:W-:Y:S04]  /*3a10*/  STS.U16 [R36+UR11+0x2e00], R17 ;  /* 0x002e001124007988 */ /* 0x0081e8000800040b */
[----:B----4-:R0:W-:Y:S04]  /*3a20*/  STS.U16 [R36+UR11+0x2800], R5 ;  /* 0x0028000524007988 */ /* 0x0101e8000800040b */
[----:B------:R0:W-:Y:S04]  /*3a30*/  STS.U16 [R36+UR11+0x2c00], R15 ;  /* 0x002c000f24007988 */ /* 0x0001e8000800040b */
[----:B------:R0:W-:Y:S04]  /*3a40*/  STS.U16 [R3+UR11+0x2b00], R18 ;  /* 0x002b001203007988 */ /* 0x0001e8000800040b */
[----:B------:R0:W-:Y:S04]  /*3a50*/  STS.U16 [R3+UR11+0x2d00], R20 ;  /* 0x002d001403007988 */ /* 0x0001e8000800040b */
[----:B------:R0:W-:Y:S04]  /*3a60*/  STS.U16 [R3+UR11+0x2f00], R22 ;  /* 0x002f001603007988 */ /* 0x0001e8000800040b */
[----:B------:R0:W-:Y:S01]  /*3a70*/  STS.U16 [R3+UR11+0x2900], R4 ;  /* 0x0029000403007988 */ /* 0x0001e2000800040b */
[----:B------:R1:W-:Y:S06]  /*3a80*/  MEMBAR.ALL.CTA ;  /* 0x0000000000007992 */ /* 0x0003ec0000008000 */
[----:B-1----:R-:W-:Y:S04]  /*3a90*/  FENCE.VIEW.ASYNC.S ;  /* 0x00000000000073c6 */ /* 0x002fe80000000000 */
[----:B------:R-:W1:Y:S02]  /*3aa0*/  FENCE.VIEW.ASYNC.S ;  /* 0x00000000000073c6 */ /* 0x000e640000000000 */
[----:B-1----:R0:W1:Y:S02]  /*3ab0*/  @!UP2 SYNCS.EXCH.64 URZ, [UR11+0x3810], UR8 ;  /* 0x003810080bffa5b2 */ /* 0x0020640008000100 */
[----:B-1----:R-:W-:Y:S06]  /*3ac0*/  BAR.SYNC.DEFER_BLOCKING 0x0 ;  /* 0x0000000000007b1d */ /* 0x002fec0000010000 */
[----:B0-----:R-:W-:Y:S05]  /*3ad0*/  BRA.U UP1, `(.L_x_16) ;  /* 0x00000001013c7547 */ /* 0x001fea000b800000 */
[----:B------:R-:W-:Y:S01]  /*3ae0*/  UIADD3 UR8, UPT, UPT, UR11, 0x3810, URZ ;  /* 0x000038100b087890 */ /* 0x000fe2000fffe0ff */
[----:B------:R-:W-:Y:S01]  /*3af0*/  UMOV UR20, UR29 ;  /* 0x0000001d00147c82 */ /* 0x000fe20008000000 */
[----:B------:R-:W-:Y:S01]  /*3b00*/  UMOV UR21, 0x40004040 ;  /* 0x4000404000157882 */ /* 0x000fe20000000000 */
[----:B------:R-:W-:Y:S01]  /*3b10*/  UMOV UR18, UR4 ;  /* 0x0000000400127c82 */ /* 0x000fe20008000000 */
[----:B------:R-:W-:Y:S01]  /*3b20*/  UMOV UR19, 0x80004020 ;  /* 0x8000402000137882 */ /* 0x000fe20000000000 */
[----:B------:R-:W-:Y:S01]  /*3b30*/  UMOV UR22, 0x0 ;  /* 0x0000000000167882 */ /* 0x000fe20000000000 */
[----:B------:R-:W-:Y:S01]  /*3b40*/  UMOV UR23, 0x8088010 ;  /* 0x0808801000177882 */ /* 0x000fe20000000000 */
[----:B------:R-:W-:Y:S01]  /*3b50*/  UMOV UR9, URZ ;  /* 0x000000ff00097c82 */ /* 0x000fe20008000000 */
[----:B------:R-:W-:Y:S01]  /*3b60*/  UMOV UR34, 0x0 ;  /* 0x0000000000227882 */ /* 0x000fe20000000000 */
[----:B------:R-:W-:Y:S01]  /*3b70*/  UMOV UR35, 0x8088010 ;  /* 0x0808801000237882 */ /* 0x000fe20000000000 */
[----:B------:R0:W-:Y:S01]  /*3b80*/  UTCHMMA gdesc[UR20], gdesc[UR18], tmem[UR14], tmem[UR22], idesc[UR23], !UPT ;  /* 0x00ff1612140075ea */ /* 0x0001e2000f80000e */
[----:B------:R-:W-:Y:S01]  /*3b90*/  UMOV UR8, UR8 ;  /* 0x0000000800087c82 */ /* 0x000fe20008000000 */
[----:B------:R0:W-:Y:S01]  /*3ba0*/  UTCHMMA gdesc[UR30], gdesc[UR32], tmem[UR14], tmem[UR34], idesc[UR35], UPT ;  /* 0x00ff22201e0075ea */ /* 0x0001e2000b80000e */
[----:B------:R0:W-:Y:S01]  /*3bb0*/  UTCBAR [UR8], URZ ;  /* 0x000000ff080073e9 */ /* 0x0001e200080000ff */
[----:B------:R-:W-:-:S02]  /*3bc0*/  NOP ;  /* 0x0000000000007918 */ /* 0x000fc40000000000 */
.L_x_16:
[----:B------:R-:W1:Y:S01]  /*3bd0*/  SYNCS.PHASECHK.TRANS64.TRYWAIT P3, [UR11+0x3810], RZ ;  /* 0x003810ffff0075a7 */ /* 0x000e62000806110b */
[----:B------:R-:W-:Y:S02]  /*3be0*/  SEL R88, RZ, 0x4, !P2 ;  /* 0x00000004ff587807 */ /* 0x000fe40005000000 */
[-C--:B------:R-:W-:Y:S02]  /*3bf0*/  ISETP.GT.U32.AND P2, PT, R91, R2.reuse, PT ;  /* 0x000000025b00720c */ /* 0x080fe40003f44070 */
[----:B------:R-:W-:Y:S02]  /*3c00*/  SEL R91, RZ, 0x7fff8, !P5 ;  /* 0x0007fff8ff5b7807 */ /* 0x000fe40006800000 */
[----:B------:R-:W-:Y:S02]  /*3c10*/  ISETP.GT.U32.AND P5, PT, R93, R2, PT ;  /* 0x000000025d00720c */ /* 0x000fe40003fa4070 */
[----:B------:R-:W-:Y:S02]  /*3c20*/  ISETP.GT.U32.AND.EX P4, PT, R14, RZ, PT, P4 ;  /* 0x000000ff0e00720c */ /* 0x000fe40003f84140 */
[----:B------:R-:W-:-:S02]  /*3c30*/  ISETP.GT.U32.AND.EX P1, PT, R16, RZ, PT, P1 ;  /* 0x000000ff1000720c */ /* 0x000fc40003f24110 */
[----:B------:R-:W-:Y:S02]  /*3c40*/  ISETP.GT.U32.AND.EX P2, PT, R92, RZ, PT, P2 ;  /* 0x000000ff5c00720c */ /* 0x000fe40003f44120 */
[----:B------:R-:W-:Y:S02]  /*3c50*/  ISETP.GT.U32.AND.EX P5, PT, R34, RZ, PT, P5 ;  /* 0x000000ff2200720c */ /* 0x000fe40003fa4150 */
[----:B------:R-:W-:Y:S02]  /*3c60*/  SEL R93, RZ, 0x1fffe, !P4 ;  /* 0x0001fffeff5d7807 */ /* 0x000fe40006000000 */
[----:B------:R-:W-:Y:S02]  /*3c70*/  ISETP.GT.U32.AND P4, PT, R95, R2, PT ;  /* 0x000000025f00720c */ /* 0x000fe40003f84070 */
[----:B------:R-:W-:Y:S02]  /*3c80*/  SEL R90, RZ, 0x1, !P1 ;  /* 0x00000001ff5a7807 */ /* 0x000fe40004800000 */
[----:B------:R-:W-:-:S02]  /*3c90*/  SEL R92, RZ, 0x4, !P2 ;  /* 0x00000004ff5c7807 */ /* 0x000fc40005000000 */
[----:B------:R-:W-:Y:S02]  /*3ca0*/  SEL R95, RZ, 0x7fff8, !P5 ;  /* 0x0007fff8ff5f7807 */ /* 0x000fe40006800000 */
[-C--:B------:R-:W-:Y:S02]  /*3cb0*/  ISETP.GT.U32.AND P1, PT, R123, R2.reuse, PT ;  /* 0x000000027b00720c */ /* 0x080fe40003f24070 */
[-C--:B------:R-:W-:Y:S02]  /*3cc0*/  ISETP.GT.U32.AND P2, PT, R35, R2.reuse, PT ;  /* 0x000000022300720c */ /* 0x080fe40003f44070 */
[----:B------:R-:W-:Y:S02]  /*3cd0*/  ISETP.GT.U32.AND P5, PT, R97, R2, PT ;  /* 0x000000026100720c */ /* 0x000fe40003fa4070 */
[----:B------:R-:W-:Y:S02]  /*3ce0*/  ISETP.GT.U32.AND.EX P1, PT, R33, RZ, PT, P1 ;  /* 0x000000ff2100720c */ /* 0x000fe40003f24110 */
[----:B------:R-:W-:-:S02]  /*3cf0*/  ISETP.GT.U32.AND.EX P4, PT, R32, RZ, PT, P4 ;  /* 0x000000ff2000720c */ /* 0x000fc40003f84140 */
[----:B------:R-:W-:Y:S02]  /*3d00*/  ISETP.GT.U32.AND.EX P2, PT, R8, RZ, PT, P2 ;  /* 0x000000ff0800720c */ /* 0x000fe40003f44120 */
[----:B------:R-:W-:Y:S02]  /*3d10*/  ISETP.GT.U32.AND.EX P5, PT, R6, RZ, PT, P5 ;  /* 0x000000ff0600720c */ /* 0x000fe40003fa4150 */
[----:B------:R-:W-:Y:S02]  /*3d20*/  SEL R98, RZ, 0x1fffe, !P1 ;  /* 0x0001fffeff627807 */ /* 0x000fe40004800000 */
[----:B------:R-:W-:Y:S02]  /*3d30*/  SEL R94, RZ, 0x4, !P4 ;  /* 0x00000004ff5e7807 */ /* 0x000fe40006000000 */
[----:B------:R-:W-:Y:S02]  /*3d40*/  SEL R97, RZ, 0x7fff8, !P2 ;  /* 0x0007fff8ff617807 */ /* 0x000fe40005000000 */
[----:B------:R-:W-:-:S02]  /*3d50*/  SEL R100, RZ, 0x1, !P5 ;  /* 0x00000001ff647807 */ /* 0x000fc40006800000 */
[-C--:B------:R-:W-:Y:S02]  /*3d60*/  ISETP.GT.U32.AND P1, PT, R21, R2.reuse, PT ;  /* 0x000000021500720c */ /* 0x080fe40003f24070 */
[-C--:B------:R-:W-:Y:S02]  /*3d70*/  ISETP.GT.U32.AND P4, PT, R19, R2.reuse, PT ;  /* 0x000000021300720c */ /* 0x080fe40003f84070 */
[-C--:B------:R-:W-:Y:S02]  /*3d80*/  ISETP.GT.U32.AND P2, PT, R13, R2.reuse, PT ;  /* 0x000000020d00720c */ /* 0x080fe40003f44070 */
[----:B------:R-:W-:Y:S01]  /*3d90*/  ISETP.GT.U32.AND P5, PT, R11, R2, PT ;  /* 0x000000020b00720c */ /* 0x000fe20003fa4070 */
[----:B-1----:R-:W-:-:S12]  /*3da0*/  @!P3 BRA `(.L_x_17) ;  /* 0x00000030007cb947 */ /* 0x002fd80003800000 */
.L_x_25:
[----:B------:R-:W-:Y:S01]  /*3db0*/  BAR.SYNC.DEFER_BLOCKING 0x0 ;  /* 0x0000000000007b1d */ /* 0x000fe20000010000 */
[----:B------:R-:W-:Y:S01]  /*3dc0*/  ISETP.GT.U32.AND P3, PT, R9, R2, PT ;  /* 0x000000020900720c */ /* 0x000fe20003f64070 */
[----:B------:R-:W-:Y:S01]  /*3dd0*/  IMAD.IADD R96, R96, 0x1, R101 ;  /* 0x0000000160607824 */ /* 0x000fe200078e0265 */
[----:B------:R-:W-:Y:S01]  /*3de0*/  ISETP.GT.U32.AND.EX P5, PT, R102, RZ, PT, P5 ;  /* 0x000000ff6600720c */ /* 0x000fe20003fa4150 */
[----:B------:R-:W-:Y:S01]  /*3df0*/  IMAD.IADD R90, R90, 0x1, R93 ;  /* 0x000000015a5a7824 */ /* 0x000fe200078e025d */
[----:B------:R-:W-:Y:S02]  /*3e00*/  ISETP.GT.U32.AND.EX P3, PT, R80, RZ, PT, P3 ;  /* 0x000000ff5000720c */ /* 0x000fe40003f64130 */
[----:B------:R-:W-:Y:S01]  /*3e10*/  ISETP.GT.U32.AND.EX P4, PT, R105, RZ, PT, P4 ;  /* 0x000000ff6900720c */ /* 0x000fe20003f84140 */
[----:B------:R-:W1:Y:S01]  /*3e20*/  LDTM.x32 R4, tmem[UR13+0x20] ;  /* 0x0000200d000479ee */ /* 0x000e6200082c0000 */
[----:B------:R-:W-:Y:S02]  /*3e30*/  ISETP.GT.U32.AND.EX P1, PT, R119, RZ, PT, P1 ;  /* 0x000000ff7700720c */ /* 0x000fe40003f24110 */
[----:B------:R-:W-:-:S02]  /*3e40*/  SEL R105, RZ, 0x1fffe, !P4 ;  /* 0x0001fffeff697807 */ /* 0x000fc40006000000 */
[----:B------:R-:W-:Y:S02]  /*3e50*/  ISETP.GT.U32.AND P4, PT, R115, R2, PT ;  /* 0x000000027300720c */ /* 0x000fe40003f84070 */
[----:B------:R-:W-:Y:S01]  /*3e60*/  LOP3.LUT R96, R96, 0x3, RZ, 0xc0, !PT ;  /* 0x0000000360607812 */ /* 0x000fe200078ec0ff */
[----:B------:R-:W-:Y:S01]  /*3e70*/  IMAD.IADD R100, R100, 0x1, R105 ;  /* 0x0000000164647824 */ /* 0x000fe200078e0269 */
[----:B------:R-:W-:Y:S02]  /*3e80*/  ISETP.GT.U32.AND.EX P4, PT, R82, RZ, PT, P4 ;  /* 0x000000ff5200720c */ /* 0x000fe40003f84140 */
[----:B------:R-:W-:Y:S02]  /*3e90*/  IADD3 R86, PT, PT, R96, R89, R86 ;  /* 0x0000005960567210 */ /* 0x000fe40007ffe056 */
[----:B------:R-:W-:Y:S02]  /*3ea0*/  LOP3.LUT R100, R100, 0x3, RZ, 0xc0, !PT ;  /* 0x0000000364647812 */ /* 0x000fe400078ec0ff */
[----:B------:R-:W-:Y:S01]  /*3eb0*/  LOP3.LUT R90, R90, 0x3, RZ, 0xc0, !PT ;  /* 0x000000035a5a7812 */ /* 0x000fe200078ec0ff */
[----:B------:R-:W2:Y:S01]  /*3ec0*/  @!P0 SYNCS.CCTL.IV [UR11+0x3810] ;  /* 0x00381000ff0089b1 */ /* 0x000ea2000800000b */
[----:B------:R-:W-:Y:S01]  /*3ed0*/  NOP ;  /* 0x0000000000007918 */ /* 0x000fe20000000000 */
[----:B------:R-:W-:-:S02]  /*3ee0*/  IADD3 R94, PT, PT, R100, R97, R94 ;  /* 0x00000061645e7210 */ /* 0x000fc40007ffe05e */
[----:B------:R-:W-:Y:S02]  /*3ef0*/  IADD3 R91, PT, PT, R90, R91, R88 ;  /* 0x0000005b5a5b7210 */ /* 0x000fe40007ffe058 */
[----:B------:R-:W-:Y:S01]  /*3f00*/  ISETP.GT.U32.AND.EX P2, PT, R110, RZ, PT, P2 ;  /* 0x000000ff6e00720c */ /* 0x000fe20003f44120 */
[----:B-1----:R-:W-:Y:S01]  /*3f10*/  FMUL R5, R5, UR36 ;  /* 0x0000002405057c20 */ /* 0x002fe20008400000 */
[----:B------:R-:W-:Y:S01]  /*3f20*/  FMUL R9, R9, UR36 ;  /* 0x0000002409097c20 */ /* 0x000fe20008400000 */
[----:B------:R-:W-:Y:S01]  /*3f30*/  FMUL R10, R10, UR36 ;  /* 0x000000240a0a7c20 */ /* 0x000fe20008400000 */
[----:B------:R-:W-:Y:S01]  /*3f40*/  FMUL R11, R11, UR36 ;  /* 0x000000240b0b7c20 */ /* 0x000fe20008400000 */
[----:B------:R-:W-:Y:S01]  /*3f50*/  FMUL R13, R13, UR36 ;  /* 0x000000240d0d7c20 */ /* 0x000fe20008400000 */
[----:B------:R-:W-:Y:S01]  /*3f60*/  FSEL R80, R5, -INF , !P3 ;  /* 0xff80000005507808 */ /* 0x000fe20005800000 */
[----:B------:R-:W-:Y:S01]  /*3f70*/  FMUL R5, R6, UR36 ;  /* 0x0000002406057c20 */ /* 0x000fe20008400000 */
[----:B------:R-:W-:Y:S01]  /*3f80*/  FMUL R6, R7, UR36 ;  /* 0x0000002407067c20 */ /* 0x000fe20008400000 */
[----:B------:R-:W-:Y:S01]  /*3f90*/  ISETP.GT.U32.AND P3, PT, R113, R2, PT ;  /* 0x000000027100720c */ /* 0x000fe20003f64070 */
[----:B------:R-:W-:Y:S01]  /*3fa0*/  FMUL R7, R8, UR36 ;  /* 0x0000002408077c20 */ /* 0x000fe20008400000 */
[----:B------:R-:W-:Y:S01]  /*3fb0*/  FMUL R8, R12, UR36 ;  /* 0x000000240c087c20 */ /* 0x000fe20008400000 */
[----:B------:R-:W-:-:S02]  /*3fc0*/  FSEL R5, R5, -INF , !P4 ;  /* 0xff80000005057808 */ /* 0x000fc40006000000 */
[----:B------:R-:W-:Y:S02]  /*3fd0*/  FSEL R6, R6, -INF , !P5 ;  /* 0xff80000006067808 */ /* 0x000fe40006800000 */
[-C--:B------:R-:W-:Y:S02]  /*3fe0*/  ISETP.GT.U32.AND P5, PT, R109, R2.reuse, PT ;  /* 0x000000026d00720c */ /* 0x080fe40003fa4070 */
[----:B------:R-:W-:Y:S02]  /*3ff0*/  ISETP.GT.U32.AND.EX P3, PT, R120, RZ, PT, P3 ;  /* 0x000000ff7800720c */ /* 0x000fe40003f64130 */
[----:B------:R-:W-:Y:S02]  /*4000*/  ISETP.GT.U32.AND.EX P5, PT, R121, RZ, PT, P5 ;  /* 0x000000ff7900720c */ /* 0x000fe40003fa4150 */
[----:B------:R-:W-:Y:S02]  /*4010*/  ISETP.GT.U32.AND P4, PT, R111, R2, PT ;  /* 0x000000026f00720c */ /* 0x000fe40003f84070 */
[----:B------:R-:W-:-:S02]  /*4020*/  FSEL R82, R9, -INF , !P5 ;  /* 0xff80000009527808 */ /* 0x000fc40006800000 */
[-C--:B------:R-:W-:Y:S02]  /*4030*/  ISETP.GT.U32.AND P5, PT, R79, R2.reuse, PT ;  /* 0x000000024f00720c */ /* 0x080fe40003fa4070 */
[----:B------:R-:W-:Y:S01]  /*4040*/  FSEL R79, R10, -INF , !P3 ;  /* 0xff8000000a4f7808 */ /* 0x000fe20005800000 */
[----:B------:R-:W-:Y:S01]  /*4050*/  IMAD.U32 R10, R84, -0x80000000, RZ ;  /* 0x80000000540a7824 */ /* 0x000fe200078e00ff */
[----:B------:R-:W-:Y:S02]  /*4060*/  SEL R9, RZ, 0x1, !P1 ;  /* 0x00000001ff097807 */ /* 0x000fe40004800000 */
[----:B------:R-:W-:Y:S01]  /*4070*/  ISETP.GT.U32.AND P3, PT, R103, R2, PT ;  /* 0x000000026700720c */ /* 0x000fe20003f64070 */
[----:B--2---:R-:W1:Y:S01]  /*4080*/  SYNCS.PHASECHK.TRANS64.TRYWAIT P6, [UR28], R10 ;  /* 0x0000000aff0075a7 */ /* 0x004e6200080c111c */
[----:B------:R-:W-:Y:S02]  /*4090*/  IADD3 R9, PT, PT, R9, R98, RZ ;  /* 0x0000006209097210 */ /* 0x000fe40007ffe0ff */
[----:B------:R-:W-:-:S02]  /*40a0*/  ISETP.GT.U32.AND.EX P5, PT, R117, RZ, PT, P5 ;  /* 0x000000ff7500720c */ /* 0x000fc40003fa4150 */
[----:B------:R-:W-:Y:S02]  /*40b0*/  LOP3.LUT R9, R9, 0x3, RZ, 0xc0, !PT ;  /* 0x0000000309097812 */ /* 0x000fe400078ec0ff */
[----:B------:R-:W-:Y:S02]  /*40c0*/  ISETP.GT.U32.AND.EX P3, PT, R118, RZ, PT, P3 ;  /* 0x000000ff7600720c */ /* 0x000fe40003f64130 */
[----:B------:R-:W-:Y:S02]  /*40d0*/  IADD3 R9, PT, PT, R9, R95, R92 ;  /* 0x0000005f09097210 */ /* 0x000fe40007ffe05c */
[----:B------:R-:W-:Y:S02]  /*40e0*/  FSEL R12, R11, -INF , !P5 ;  /* 0xff8000000b0c7808 */ /* 0x000fe40006800000 */
[----:B------:R-:W-:Y:S02]  /*40f0*/  ISETP.GT.U32.AND P5, PT, R81, R2, PT ;  /* 0x000000025100720c */ /* 0x000fe40003fa4070 */
[----:B------:R-:W-:-:S02]  /*4100*/  LOP3.LUT R9, R9, 0xf, RZ, 0xc0, !PT ;  /* 0x0000000f09097812 */ /* 0x000fc400078ec0ff */
[----:B------:R-:W-:Y:S02]  /*4110*/  FSEL R81, R8, -INF , !P3 ;  /* 0xff80000008517808 */ /* 0x000fe40005800000 */
[----:B------:R-:W-:Y:S01]  /*4120*/  ISETP.GT.U32.AND.EX P4, PT, R122, RZ, PT, P4 ;  /* 0x000000ff7a00720c */ /* 0x000fe20003f84140 */
[----:B------:R-:W-:Y:S01]  /*4130*/  IMAD R9, R94, 0x10, R9 ;  /* 0x000000105e097824 */ /* 0x000fe200078e0209 */
[----:B------:R-:W-:Y:S02]  /*4140*/  SHF.L.U32 R8, R86, 0x8, RZ ;  /* 0x0000000856087819 */ /* 0x000fe400000006ff */
[----:B------:R-:W-:Y:S02]  /*4150*/  ISETP.GT.U32.AND.EX P5, PT, R116, RZ, PT, P5 ;  /* 0x000000ff7400720c */ /* 0x000fe40003fa4150 */
[----:B------:R-:W-:Y:S02]  /*4160*/  FSEL R7, R7, -INF , !P4 ;  /* 0xff80000007077808 */ /* 0x000fe40006000000 */
[----:B------:R-:W-:-:S02]  /*4170*/  LOP3.LUT R8, R8, 0xf00, RZ, 0xe2, !PT ;  /* 0x00000f0008087812 */ /* 0x000fc400078ee2ff */
[-C--:B------:R-:W-:Y:S02]  /*4180*/  ISETP.GT.U32.AND P4, PT, R107, R2.reuse, PT ;  /* 0x000000026b00720c */ /* 0x080fe40003f84070 */
[----:B------:R-:W-:Y:S01]  /*4190*/  ISETP.GT.U32.AND P3, PT, R99, R2, PT ;  /* 0x000000026300720c */ /* 0x000fe20003f64070 */
[----:B------:R-:W-:Y:S01]  /*41a0*/  IMAD R8, R91, 0x1000, R8 ;  /* 0x000010005b087824 */ /* 0x000fe200078e0208 */
[----:B------:R-:W-:Y:S01]  /*41b0*/  FSEL R84, R13, -INF , !P5 ;  /* 0xff8000000d547808 */ /* 0x000fe20006800000 */
[----:B------:R-:W-:Y:S01]  /*41c0*/  FMUL R13, R14, UR36 ;  /* 0x000000240e0d7c20 */ /* 0x000fe20008400000 */
[----:B------:R-:W-:Y:S01]  /*41d0*/  FMUL R14, R15, UR36 ;  /* 0x000000240f0e7c20 */ /* 0x000fe20008400000 */
[----:B------:R-:W-:Y:S02]  /*41e0*/  LOP3.LUT R9, R9, 0xff, RZ, 0xc0, !PT ;  /* 0x000000ff09097812 */ /* 0x000fe400078ec0ff */
[----:B------:R-:W-:Y:S02]  /*41f0*/  ISETP.GT.U32.AND.EX P4, PT, R114, RZ, PT, P4 ;  /* 0x000000ff7200720c */ /* 0x000fe40003f84140 */
[----:B------:R-:W-:Y:S01]  /*4200*/  ISETP.GT.U32.AND.EX P3, PT, R112, RZ, PT, P3 ;  /* 0x000000ff7000720c */ /* 0x000fe20003f64130 */
[----:B------:R-:W-:Y:S01]  /*4210*/  IMAD.IADD R8, R8, 0x1, R9 ;  /* 0x0000000108087824 */ /* 0x000fe200078e0209 */
[----:B------:R-:W-:-:S02]  /*4220*/  FSEL R14, R14, -INF , !P4 ;  /* 0xff8000000e0e7808 */ /* 0x000fc40006000000 */
[----:B------:R-:W-:Y:S02]  /*4230*/  FSEL R13, R13, -INF , !P3 ;  /* 0xff8000000d0d7808 */ /* 0x000fe40005800000 */
[-C--:B------:R-:W-:Y:S02]  /*4240*/  ISETP.GT.U32.AND P3, PT, R87, R2.reuse, PT ;  /* 0x000000025700720c */ /* 0x080fe40003f64070 */
[----:B------:R-:W-:Y:S02]  /*4250*/  ISETP.GT.U32.AND P4, PT, R85, R2, PT ;  /* 0x000000025500720c */ /* 0x000fe40003f84070 */
[----:B------:R-:W-:Y:S02]  /*4260*/  ISETP.GT.U32.AND.EX P3, PT, R108, RZ, PT, P3 ;  /* 0x000000ff6c00720c */ /* 0x000fe40003f64130 */
[----:B------:R-:W-:Y:S02]  /*4270*/  ISETP.GT.U32.AND.EX P4, PT, R106, RZ, PT, P4 ;  /* 0x000000ff6a00720c */ /* 0x000fe40003f84140 */
[----:B------:R-:W-:-:S02]  /*4280*/  LOP3.LUT R85, R8, 0xffff, RZ, 0xc0, !PT ;  /* 0x0000ffff08557812 */ /* 0x000fc400078ec0ff */
[----:B------:R-:W-:Y:S01]  /*4290*/  ISETP.GT.U32.AND P5, PT, R83, R2, PT ;  /* 0x000000025300720c */ /* 0x000fe20003fa4070 */
[----:B-1----:R-:W-:-:S12]  /*42a0*/  @!P6 BRA `(.L_x_18) ;  /* 0x0000002c0048e947 */ /* 0x002fd80003800000 */
.L_x_26:
[----:B------:R-:W-:Y:S01]  /*42b0*/  FMUL R15, R16, UR36 ;  /* 0x00000024100f7c20 */ /* 0x000fe20008400000 */
[C---:B------:R-:W-:Y:S01]  /*42c0*/  IMAD.WIDE R10, R45.reuse, 0x2, R60 ;  /* 0x000000022d0a7825 */ /* 0x040fe200078e023c */
[----:B------:R-:W-:Y:S02]  /*42d0*/  SHF.R.U32.HI R8, RZ, 0xf, R85 ;  /* 0x0000000fff087819 */ /* 0x000fe40000011655 */
[----:B------:R-:W-:Y:S01]  /*42e0*/  ISETP.GT.U32.AND.EX P5, PT, R104, RZ, PT, P5 ;  /* 0x000000ff6800720c */ /* 0x000fe20003fa4150 */
[----:B------:R-:W-:Y:S01]  /*42f0*/  IMAD.WIDE R94, R45, 0x2, R48 ;  /* 0x000000022d5e7825 */ /* 0x000fe200078e0230 */
[----:B------:R-:W-:Y:S01]  /*4300*/  FSEL R15, R15, -INF , !P4 ;  /* 0xff8000000f0f7808 */ /* 0x000fe20006000000 */
[----:B------:R1:W2:Y:S01]  /*4310*/  LDG.E.U16 R89, desc[UR24][R10.64] ;  /* 0x000000180a597981 */ /* 0x0002a2000c1e1500 */
[----:B------:R-:W-:Y:S01]  /*4320*/  LOP3.LUT P4, RZ, R8, 0x1, RZ, 0xc0, !PT ;  /* 0x0000000108ff7812 */ /* 0x000fe2000788c0ff */
[C---:B------:R-:W-:Y:S02]  /*4330*/  IMAD.WIDE R98, R45.reuse, 0x2, R56 ;  /* 0x000000022d627825 */ /* 0x040fe400078e0238 */
[----:B------:R-:W3:Y:S02]  /*4340*/  LDG.E.U16 R95, desc[UR24][R94.64] ;  /* 0x000000185e5f7981 */ /* 0x000ee4000c1e1500 */
[----:B------:R-:W-:-:S02]  /*4350*/  IMAD.WIDE R100, R45, 0x2, R52 ;  /* 0x000000022d647825 */ /* 0x000fc400078e0234 */
[----:B------:R-:W4:Y:S02]  /*4360*/  LDG.E.U16 R91, desc[UR24][R98.64] ;  /* 0x00000018625b7981 */ /* 0x000f24000c1e1500 */
[C---:B------:R-:W-:Y:S02]  /*4370*/  IMAD.WIDE R86, R45.reuse, 0x2, R58 ;  /* 0x000000022d567825 */ /* 0x040fe400078e023a */
[----:B------:R-:W5:Y:S02]  /*4380*/  LDG.E.U16 R93, desc[UR24][R100.64] ;  /* 0x00000018645d7981 */ /* 0x000f64000c1e1500 */
[C---:B------:R-:W-:Y:S02]  /*4390*/  IMAD.WIDE R96, R45.reuse, 0x2, R54 ;  /* 0x000000022d607825 */ /* 0x040fe400078e0236 */
[----:B------:R-:W2:Y:S02]  /*43a0*/  LDG.E.U16 R86, desc[UR24][R86.64] ;  /* 0x0000001856567981 */ /* 0x000ea4000c1e1500 */
[----:B------:R-:W-:-:S02]  /*43b0*/  IMAD.WIDE R8, R45, 0x2, R50 ;  /* 0x000000022d087825 */ /* 0x000fc400078e0232 */
[----:B------:R-:W2:Y:S02]  /*43c0*/  LDG.E.U16 R88, desc[UR24][R96.64] ;  /* 0x0000001860587981 */ /* 0x000ea4000c1e1500 */
[----:B-1----:R-:W-:Y:S02]  /*43d0*/  IMAD.WIDE R10, R45, 0x2, R46 ;  /* 0x000000022d0a7825 */ /* 0x002fe400078e022e */
[----:B------:R1:W2:Y:S04]  /*43e0*/  LDG.E.U16 R90, desc[UR24][R8.64] ;  /* 0x00000018085a7981 */ /* 0x0002a8000c1e1500 */
[----:B------:R0:W2:Y:S01]  /*43f0*/  LDG.E.U16 R92, desc[UR24][R10.64] ;  /* 0x000000180a5c7981 */ /* 0x0000a2000c1e1500 */
[----:B------:R-:W-:Y:S01]  /*4400*/  FMUL R17, R17, UR36 ;  /* 0x0000002411117c20 */ /* 0x000fe20008400000 */
[----:B------:R-:W-:Y:S01]  /*4410*/  SHF.R.U32.HI R83, RZ, 0xe, R85 ;  /* 0x0000000eff537819 */ /* 0x000fe20000011655 */
[----:B------:R-:W-:-:S03]  /*4420*/  FMUL R16, R18, UR36 ;  /* 0x0000002412107c20 */ /* 0x000fc60008400000 */
[----:B------:R-:W-:Y:S01]  /*4430*/  FSEL R17, R17, -INF , !P5 ;  /* 0xff80000011117808 */ /* 0x000fe20006800000 */
[----:B-1----:R-:W-:Y:S01]  /*4440*/  FMUL R8, R21, UR36 ;  /* 0x0000002415087c20 */ /* 0x002fe20008400000 */
[----:B------:R-:W-:Y:S02]  /*4450*/  LOP3.LUT P5, RZ, R83, 0x1, RZ, 0xc0, !PT ;  /* 0x0000000153ff7812 */ /* 0x000fe400078ac0ff */
[----:B------:R-:W-:Y:S02]  /*4460*/  SHF.R.U32.HI R18, RZ, 0xd, R85 ;  /* 0x0000000dff127819 */ /* 0x000fe40000011655 */
[----:B------:R-:W-:Y:S01]  /*4470*/  FSEL R8, R8, -INF , !P5 ;  /* 0xff80000008087808 */ /* 0x000fe20006800000 */
[----:B------:R-:W-:Y:S01]  /*4480*/  FMUL R19, R19, UR36 ;  /* 0x0000002413137c20 */ /* 0x000fe20008400000 */
[----:B------:R-:W-:Y:S02]  /*4490*/  ISETP.GT.U32.AND P5, PT, R41, R2, PT ;  /* 0x000000022900720c */ /* 0x000fe40003fa4070 */
[----:B------:R-:W-:Y:S01]  /*44a0*/  FSEL R16, R16, -INF , !P3 ;  /* 0xff80000010107808 */ /* 0x000fe20005800000 */
[----:B------:R-:W-:Y:S01]  /*44b0*/  FMUL R94, R4, UR36 ;  /* 0x00000024045e7c20 */ /* 0x000fe20008400000 */
[----:B------:R-:W-:-:S02]  /*44c0*/  LOP3.LUT P3, RZ, R18, 0x1, RZ, 0xc0, !PT ;  /* 0x0000000112ff7812 */ /* 0x000fc4000786c0ff */
[--C-:B------:R-:W-:Y:S02]  /*44d0*/  SHF.R.U32.HI R18, RZ, 0xc, R85.reuse ;  /* 0x0000000cff127819 */ /* 0x100fe40000011655 */
[----:B------:R-:W-:Y:S02]  /*44e0*/  ISETP.GT.U32.AND.EX P5, PT, R42, RZ, PT, P5 ;  /* 0x000000ff2a00720c */ /* 0x000fe40003fa4150 */
[----:B0-----:R-:W-:Y:S01]  /*44f0*/  FSEL R10, R19, -INF , !P2 ;  /* 0xff800000130a7808 */ /* 0x001fe20005000000 */
[----:B------:R-:W-:Y:S01]  /*4500*/  FMUL R9, R20, UR36 ;  /* 0x0000002414097c20 */ /* 0x000fe20008400000 */
[----:B------:R-:W-:Y:S02]  /*4510*/  LOP3.LUT P2, RZ, R18, 0x1, RZ, 0xc0, !PT ;  /* 0x0000000112ff7812 */ /* 0x000fe4000784c0ff */
[----:B------:R-:W-:Y:S02]  /*4520*/  SHF.R.U32.HI R18, RZ, 0x9, R85 ;  /* 0x00000009ff127819 */ /* 0x000fe40000011655 */
[----:B------:R-:W-:-:S02]  /*4530*/  FSEL R94, R94, -INF , !P5 ;  /* 0xff8000005e5e7808 */ /* 0x000fc40006800000 */
[----:B------:R-:W-:Y:S02]  /*4540*/  SHF.R.U32.HI R20, RZ, 0xb, R85 ;  /* 0x0000000bff147819 */ /* 0x000fe40000011655 */
[----:B------:R-:W-:Y:S01]  /*4550*/  LOP3.LUT P5, RZ, R18, 0x1, RZ, 0xc0, !PT ;  /* 0x0000000112ff7812 */ /* 0x000fe200078ac0ff */
[----:B------:R-:W-:Y:S01]  /*4560*/  FMUL R18, R24, UR36 ;  /* 0x0000002418127c20 */ /* 0x000fe20008400000 */
[----:B------:R-:W-:Y:S02]  /*4570*/  FMNMX3 R19, R94, R80, R5, !PT ;  /* 0x000000505e137276 */ /* 0x000fe40007800005 */
[----:B------:R-:W-:Y:S02]  /*4580*/  FSEL R9, R9, -INF , !P4 ;  /* 0xff80000009097808 */ /* 0x000fe40006000000 */
[----:B------:R-:W-:Y:S02]  /*4590*/  LOP3.LUT P4, RZ, R20, 0x1, RZ, 0xc0, !PT ;  /* 0x0000000114ff7812 */ /* 0x000fe4000788c0ff */
[----:B------:R-:W-:-:S02]  /*45a0*/  SHF.R.U32.HI R21, RZ, 0x7, R85 ;  /* 0x00000007ff157819 */ /* 0x000fc40000011655 */
[----:B------:R-:W-:Y:S01]  /*45b0*/  FMNMX3 R19, R19, R6, R7, !PT ;  /* 0x0000000613137276 */ /* 0x000fe20007800007 */
[----:B------:R-:W-:Y:S01]  /*45c0*/  FMUL R22, R22, UR36 ;  /* 0x0000002416167c20 */ /* 0x000fe20008400000 */
[----:B------:R-:W-:Y:S02]  /*45d0*/  FSEL R18, R18, -INF , !P4 ;  /* 0xff80000012127808 */ /* 0x000fe40006000000 */
[----:B------:R-:W-:Y:S02]  /*45e0*/  LOP3.LUT P4, RZ, R21, 0x1, RZ, 0xc0, !PT ;  /* 0x0000000115ff7812 */ /* 0x000fe4000788c0ff */
[----:B------:R-:W-:Y:S02]  /*45f0*/  FMNMX3 R21, R19, R82, R79, !PT ;  /* 0x0000005213157276 */ /* 0x000fe4000780004f */
[----:B------:R-:W-:Y:S01]  /*4600*/  SHF.R.U32.HI R11, RZ, 0xa, R85 ;  /* 0x0000000aff0b7819 */ /* 0x000fe20000011655 */
[----:B------:R-:W-:Y:S01]  /*4610*/  FMUL R19, R26, UR36 ;  /* 0x000000241a137c20 */ /* 0x000fe20008400000 */
[----:B------:R-:W-:-:S02]  /*4620*/  FSEL R4, R22, -INF , !P3 ;  /* 0xff80000016047808 */ /* 0x000fc40005800000 */
[----:B------:R-:W-:Y:S02]  /*4630*/  FMNMX3 R21, R21, R12, R81, !PT ;  /* 0x0000000c15157276 */ /* 0x000fe40007800051 */
[----:B------:R-:W-:Y:S01]  /*4640*/  LOP3.LUT P3, RZ, R11, 0x1, RZ, 0xc0, !PT ;  /* 0x000000010bff7812 */ /* 0x000fe2000786c0ff */
[----:B------:R-:W-:Y:S01]  /*4650*/  FMUL R11, R23, UR36 ;  /* 0x00000024170b7c20 */ /* 0x000fe20008400000 */
[----:B------:R-:W-:Y:S02]  /*4660*/  SHF.R.U32.HI R23, RZ, 0x5, R85 ;  /* 0x00000005ff177819 */ /* 0x000fe40000011655 */
[----:B------:R-:W-:Y:S02]  /*4670*/  FMNMX3 R21, R21, R84, R13, !PT ;  /* 0x0000005415157276 */ /* 0x000fe4000780000d */
[----:B------:R-:W-:Y:S02]  /*4680*/  SHF.R.U32.HI R20, RZ, 0x8, R85 ;  /* 0x00000008ff147819 */ /* 0x000fe40000011655 */
[----:B------:R-:W-:-:S02]  /*4690*/  FSEL R19, R19, -INF , !P5 ;  /* 0xff80000013137808 */ /* 0x000fc40006800000 */
[----:B------:R-:W-:Y:S02]  /*46a0*/  LOP3.LUT P5, RZ, R23, 0x1, RZ, 0xc0, !PT ;  /* 0x0000000117ff7812 */ /* 0x000fe400078ac0ff */
[----:B------:R-:W-:Y:S02]  /*46b0*/  FSEL R11, R11, -INF , !P2 ;  /* 0xff8000000b0b7808 */ /* 0x000fe40005000000 */
[----:B------:R-:W-:Y:S02]  /*46c0*/  FMNMX3 R23, R21, R14, R15, !PT ;  /* 0x0000000e15177276 */ /* 0x000fe4000780000f */
[----:B------:R-:W-:Y:S01]  /*46d0*/  LOP3.LUT P2, RZ, R20, 0x1, RZ, 0xc0, !PT ;  /* 0x0000000114ff7812 */ /* 0x000fe2000784c0ff */
[----:B------:R-:W-:Y:S01]  /*46e0*/  FMUL R20, R25, UR36 ;  /* 0x0000002419147c20 */ /* 0x000fe20008400000 */
[----:B------:R-:W-:Y:S01]  /*46f0*/  SHF.R.U32.HI R22, RZ, 0x6, R85 ;  /* 0x00000006ff167819 */ /* 0x000fe20000011655 */
[----:B------:R-:W-:Y:S01]  /*4700*/  FMUL R21, R28, UR36 ;  /* 0x000000241c157c20 */ /* 0x000fe20008400000 */
[----:B------:R-:W-:-:S02]  /*4710*/  FMNMX3 R23, R23, R17, R16, !PT ;  /* 0x0000001117177276 */ /* 0x000fc40007800010 */
[----:B------:R-:W-:Y:S02]  /*4720*/  FSEL R20, R20, -INF , !P3 ;  /* 0xff80000014147808 */ /* 0x000fe40005800000 */
[----:B------:R-:W-:Y:S02]  /*4730*/  SHF.R.U32.HI R25, RZ, 0x3, R85 ;  /* 0x00000003ff197819 */ /* 0x000fe40000011655 */
[----:B------:R-:W-:Y:S01]  /*4740*/  LOP3.LUT P3, RZ, R22, 0x1, RZ, 0xc0, !PT ;  /* 0x0000000116ff7812 */ /* 0x000fe2000786c0ff */
[----:B------:R-:W-:Y:S01]  /*4750*/  FMUL R22, R27, UR36 ;  /* 0x000000241b167c20 */ /* 0x000fe20008400000 */
[----:B------:R-:W-:Y:S02]  /*4760*/  FMNMX3 R23, R23, R10, R9, !PT ;  /* 0x0000000a17177276 */ /* 0x000fe40007800009 */
[----:B------:R-:W-:Y:S02]  /*4770*/  FSEL R21, R21, -INF , !P4 ;  /* 0xff80000015157808 */ /* 0x000fe40006000000 */
[----:B------:R-:W-:-:S02]  /*4780*/  SHF.R.U32.HI R24, RZ, 0x4, R85 ;  /* 0x00000004ff187819 */ /* 0x000fc40000011655 */
[----:B------:R-:W-:Y:S02]  /*4790*/  LOP3.LUT P4, RZ, R25, 0x1, RZ, 0xc0, !PT ;  /* 0x0000000119ff7812 */ /* 0x000fe4000788c0ff */
[----:B------:R-:W-:Y:S02]  /*47a0*/  FMNMX3 R25, R23, R8, R4, !PT ;  /* 0x0000000817197276 */ /* 0x000fe40007800004 */
[----:B------:R-:W-:Y:S02]  /*47b0*/  FSEL R22, R22, -INF , !P2 ;  /* 0xff80000016167808 */ /* 0x000fe40005000000 */
[----:B------:R-:W-:Y:S01]  /*47c0*/  LOP3.LUT P2, RZ, R24, 0x1, RZ, 0xc0, !PT ;  /* 0x0000000118ff7812 */ /* 0x000fe2000784c0ff */
[----:B------:R-:W-:Y:S01]  /*47d0*/  FMUL R24, R29, UR36 ;  /* 0x000000241d187c20 */ /* 0x000fe20008400000 */
[----:B------:R-:W-:Y:S01]  /*47e0*/  FMNMX3 R25, R25, R11, R18, !PT ;  /* 0x0000000b19197276 */ /* 0x000fe20007800012 */
[----:B------:R-:W-:Y:S01]  /*47f0*/  FMUL R23, R30, UR36 ;  /* 0x000000241e177c20 */ /* 0x000fe20008400000 */
[----:B------:R-:W-:-:S02]  /*4800*/  SHF.R.U32.HI R26, RZ, 0x2, R85 ;  /* 0x00000002ff1a7819 */ /* 0x000fc40000011655 */
[----:B------:R-:W-:Y:S02]  /*4810*/  FMNMX3 R28, R25, R20, R19, !PT ;  /* 0x00000014191c7276 */ /* 0x000fe40007800013 */
[----:B------:R-:W-:Y:S01]  /*4820*/  FSEL R24, R24, -INF , !P3 ;  /* 0xff80000018187808 */ /* 0x000fe20005800000 */
[----:B------:R-:W-:Y:S01]  /*4830*/  FMUL R25, R31, UR36 ;  /* 0x000000241f197c20 */ /* 0x000fe20008400000 */
[----:B------:R-:W-:Y:S01]  /*4840*/  LOP3.LUT P3, RZ, R26, 0x1, RZ, 0xc0, !PT ;  /* 0x000000011aff7812 */ /* 0x000fe2000786c0ff */
[----:B------:R-:W-:Y:S01]  /*4850*/  FMUL R26, R32, UR36 ;  /* 0x00000024201a7c20 */ /* 0x000fe20008400000 */
[----:B------:R-:W-:Y:S02]  /*4860*/  SHF.R.U32.HI R85, RZ, 0x1, R85 ;  /* 0x00000001ff557819 */ /* 0x000fe40000011655 */
[----:B------:R-:W-:Y:S02]  /*4870*/  FSEL R23, R23, -INF , !P5 ;  /* 0xff80000017177808 */ /* 0x000fe40006800000 */
[----:B------:R-:W-:Y:S01]  /*4880*/  FMNMX3 R29, R28, R22, R21, !PT ;  /* 0x000000161c1d7276 */ /* 0x000fe20007800015 */
[----:B------:R-:W-:Y:S01]  /*4890*/  FMUL R27, R33, UR36 ;  /* 0x00000024211b7c20 */ /* 0x000fe20008400000 */
[----:B------:R-:W-:Y:S01]  /*48a0*/  FMUL R28, R34, UR36 ;  /* 0x00000024221c7c20 */ /* 0x000fe20008400000 */
[----:B------:R-:W-:-:S02]  /*48b0*/  LOP3.LUT P5, RZ, R85, 0x1, RZ, 0xc0, !PT ;  /* 0x0000000155ff7812 */ /* 0x000fc400078ac0ff */
[----:B------:R-:W-:Y:S02]  /*48c0*/  FSEL R25, R25, -INF , !P2 ;  /* 0xff80000019197808 */ /* 0x000fe40005000000 */
[----:B------:R-:W-:Y:S02]  /*48d0*/  FSEL R26, R26, -INF , !P4 ;  /* 0xff8000001a1a7808 */ /* 0x000fe40006000000 */
[----:B------:R-:W-:Y:S01]  /*48e0*/  FMNMX3 R30, R29, R24, R23, !PT ;  /* 0x000000181d1e7276 */ /* 0x000fe20007800017 */
[----:B------:R-:W-:Y:S01]  /*48f0*/  FMUL R29, R35, UR36 ;  /* 0x00000024231d7c20 */ /* 0x000fe20008400000 */
[----:B------:R-:W-:Y:S02]  /*4900*/  FSEL R27, R27, -INF , !P3 ;  /* 0xff8000001b1b7808 */ /* 0x000fe40005800000 */
[----:B------:R-:W-:Y:S02]  /*4910*/  FSEL R28, R28, -INF , !P5 ;  /* 0xff8000001c1c7808 */ /* 0x000fe40006800000 */
[----:B------:R-:W-:-:S02]  /*4920*/  FMNMX3 R30, R30, R25, R26, !PT ;  /* 0x000000191e1e7276 */ /* 0x000fc4000780001a */
[----:B------:R-:W-:Y:S02]  /*4930*/  FSEL R29, R29, -INF , !P1 ;  /* 0xff8000001d1d7808 */ /* 0x000fe40004800000 */
[----:B------:R-:W-:-:S04]  /*4940*/  FMNMX3 R30, R30, R27, R28, !PT ;  /* 0x0000001b1e1e7276 */ /* 0x000fc8000780001c */
[----:B------:R-:W-:-:S05]  /*4950*/  FMNMX3 R87, R30, R29, R78, !PT ;  /* 0x0000001d1e577276 */ /* 0x000fca000780004e */
[--C-:B------:R-:W-:Y:S01]  /*4960*/  FADD R94, R94, -R87.reuse ;  /* 0x800000575e5e7221 */ /* 0x100fe20000000000 */
[--C-:B------:R-:W-:Y:S01]  /*4970*/  FADD R80, R80, -R87.reuse ;  /* 0x8000005750507221 */ /* 0x100fe20000000000 */
[--C-:B------:R-:W-:Y:S02]  /*4980*/  FADD R31, R5, -R87.reuse ;  /* 0x80000057051f7221 */ /* 0x100fe40000000000 */
[----:B------:R-:W-:Y:S01]  /*4990*/  FMUL R30, R94, 1.4426950216293334961 ;  /* 0x3fb8aa3b5e1e7820 */ /* 0x000fe20000400000 */
[----:B------:R-:W-:Y:S01]  /*49a0*/  FMUL R80, R80, 1.4426950216293334961 ;  /* 0x3fb8aa3b50507820 */ /* 0x000fe20000400000 */
[----:B------:R-:W-:Y:S01]  /*49b0*/  FMUL R33, R31, 1.4426950216293334961 ;  /* 0x3fb8aa3b1f217820 */ /* 0x000fe20000400000 */
[--C-:B------:R-:W-:Y:S02]  /*49c0*/  FADD R31, R6, -R87.reuse ;  /* 0x80000057061f7221 */ /* 0x100fe40000000000 */
[----:B------:R-:W-:Y:S02]  /*49d0*/  MUFU.EX2 R5, R80 ;  /* 0x0000005000057308 */ /* 0x000fe40000000800 */
[----:B------:R-:W-:Y:S01]  /*49e0*/  FMUL R34, R31, 1.4426950216293334961 ;  /* 0x3fb8aa3b1f227820 */ /* 0x000fe20000400000 */
[----:B------:R-:W-:-:S05]  /*49f0*/  FADD R31, R7, -R87 ;  /* 0x80000057071f7221 */ /* 0x000fca0000000000 */
[----:B------:R-:W0:Y:S01]  /*4a00*/  MUFU.EX2 R30, R30 ;  /* 0x0000001e001e7308 */ /* 0x000e220000000800 */
[----:B------:R-:W-:Y:S01]  /*4a10*/  FMUL R31, R31, 1.4426950216293334961 ;  /* 0x3fb8aa3b1f1f7820 */ /* 0x000fe20000400000 */
[--C-:B------:R-:W-:Y:S01]  /*4a20*/  FADD R82, R82, -R87.reuse ;  /* 0x8000005752527221 */ /* 0x100fe20000000000 */
[----:B------:R-:W-:-:S05]  /*4a30*/  FADD R9, R9, -R87 ;  /* 0x8000005709097221 */ /* 0x000fca0000000000 */
[----:B------:R1:W0:Y:S01]  /*4a40*/  MUFU.EX2 R6, R33 ;  /* 0x0000002100067308 */ /* 0x0002220000000800 */
[----:B------:R-:W-:Y:S01]  /*4a50*/  FMUL R32, R82, 1.4426950216293334961 ;  /* 0x3fb8aa3b52207820 */ /* 0x000fe20000400000 */
[--C-:B------:R-:W-:Y:S01]  /*4a60*/  FADD R79, R79, -R87.reuse ;  /* 0x800000574f4f7221 */ /* 0x100fe20000000000 */
[----:B------:R-:W-:Y:S01]  /*4a70*/  FMUL R9, R9, 1.4426950216293334961 ;  /* 0x3fb8aa3b09097820 */ /* 0x000fe20000400000 */
[----:B------:R-:W-:-:S04]  /*4a80*/  FADD R4, R4, -R87 ;  /* 0x8000005704047221 */ /* 0x000fc80000000000 */
[----:B------:R0:W0:Y:S01]  /*4a90*/  MUFU.EX2 R7, R34 ;  /* 0x0000002200077308 */ /* 0x0000220000000800 */
[----:B-1----:R-:W-:Y:S01]  /*4aa0*/  FADD R33, R12, -R87 ;  /* 0x800000570c217221 */ /* 0x002fe20000000000 */
[----:B------:R-:W-:Y:S01]  /*4ab0*/  FMUL R79, R79, 1.4426950216293334961 ;  /* 0x3fb8aa3b4f4f7820 */ /* 0x000fe20000400000 */
[----:B------:R-:W-:-:S05]  /*4ac0*/  FMUL R4, R4, 1.4426950216293334961 ;  /* 0x3fb8aa3b04047820 */ /* 0x000fca0000400000 */
[----:B------:R-:W1:Y:S01]  /*4ad0*/  MUFU.EX2 R31, R31 ;  /* 0x0000001f001f7308 */ /* 0x000e620000000800 */
[----:B------:R-:W-:Y:S01]  /*4ae0*/  FMUL R33, R33, 1.4426950216293334961 ;  /* 0x3fb8aa3b21217820 */ /* 0x000fe20000400000 */
[----:B------:R-:W-:-:S06]  /*4af0*/  FADD R81, R81, -R87 ;  /* 0x8000005751517221 */ /* 0x000fcc0000000000 */
[----:B------:R-:W1:Y:S01]  /*4b00*/  MUFU.EX2 R32, R32 ;  /* 0x0000002000207308 */ /* 0x000e620000000800 */
[----:B0-----:R-:W-:Y:S01]  /*4b10*/  FMUL R34, R81, 1.4426950216293334961 ;  /* 0x3fb8aa3b51227820 */ /* 0x001fe20000400000 */
[----:B------:R-:W-:-:S06]  /*4b20*/  FADD R35, R13, -R87 ;  /* 0x800000570d237221 */ /* 0x000fcc0000000000 */
[----:B------:R0:W-:Y:S01]  /*4b30*/  MUFU.EX2 R102, R9 ;  /* 0x0000000900667308 */ /* 0x0001e20000000800 */
[----:B------:R-:W-:Y:S01]  /*4b40*/  FADD R84, R84, -R87 ;  /* 0x8000005754547221 */ /* 0x000fe20000000000 */
[----:B0-----:R-:W-:-:S06]  /*4b50*/  FADD R9, R30, R5 ;  /* 0x000000051e097221 */ /* 0x001fcc0000000000 */
[----:B------:R-:W0:Y:S01]  /*4b60*/  MUFU.EX2 R12, R79 ;  /* 0x0000004f000c7308 */ /* 0x000e220000000800 */
[----:B------:R-:W-:-:S07]  /*4b70*/  FMUL R80, R35, 1.4426950216293334961 ;  /* 0x3fb8aa3b23507820 */ /* 0x000fce0000400000 */
[----:B------:R0:W-:Y:S01]  /*4b80*/  MUFU.EX2 R94, R4 ;  /* 0x00000004005e7308 */ /* 0x0001e20000000800 */
[----:B------:R-:W-:Y:S01]  /*4b90*/  FADD R35, R14, -R87 ;  /* 0x800000570e237221 */ /* 0x000fe20000000000 */
[----:B------:R-:W-:Y:S01]  /*4ba0*/  FMUL R84, R84, 1.4426950216293334961 ;  /* 0x3fb8aa3b54547820 */ /* 0x000fe20000400000 */
[----:B0-----:R-:W-:-:S05]  /*4bb0*/  FADD R4, R6, R9 ;  /* 0x0000000906047221 */ /* 0x001fca0000000000 */
[----:B------:R-:W0:Y:S01]  /*4bc0*/  MUFU.EX2 R33, R33 ;  /* 0x0000002100217308 */ /* 0x000e220000000800 */
[----:B------:R-:W-:Y:S01]  /*4bd0*/  FADD R4, R7, R4 ;  /* 0x0000000407047221 */ /* 0x000fe20000000000 */
[----:B------:R-:W-:-:S03]  /*4be0*/  FMUL R79, R35, 1.4426950216293334961 ;  /* 0x3fb8aa3b234f7820 */ /* 0x000fc60000400000 */
[----:B-1----:R-:W-:-:S03]  /*4bf0*/  FADD R9, R31, R4 ;  /* 0x000000041f097221 */ /* 0x002fc60000000000 */
[----:B------:R-:W1:Y:S01]  /*4c00*/  MUFU.EX2 R34, R34 ;  /* 0x0000002200227308 */ /* 0x000e620000000800 */
[----:B------:R-:W-:Y:S01]  /*4c10*/  FADD R35, R15, -R87 ;  /* 0x800000570f237221 */ /* 0x000fe20000000000 */
[----:B------:R-:W-:-:S06]  /*4c20*/  FADD R9, R32, R9 ;  /* 0x0000000920097221 */ /* 0x000fcc0000000000 */
[----:B------:R-:W1:Y:S01]  /*4c30*/  MUFU.EX2 R13, R84 ;  /* 0x00000054000d7308 */ /* 0x000e620000000800 */
[----:B------:R-:W-:Y:S01]  /*4c40*/  FMUL R81, R35, 1.4426950216293334961 ;  /* 0x3fb8aa3b23517820 */ /* 0x000fe20000400000 */
[----:B------:R-:W-:Y:S01]  /*4c50*/  FADD R35, R17, -R87 ;  /* 0x8000005711237221 */ /* 0x000fe20000000000 */
[----:B------:R-:W-:-:S05]  /*4c60*/  FADD R4, R12, R9 ;  /* 0x000000090c047221 */ /* 0x000fca0000000000 */
[----:B------:R-:W2:Y:S01]  /*4c70*/  MUFU.EX2 R14, R80 ;  /* 0x00000050000e7308 */ /* 0x000ea20000000800 */
[----:B------:R-:W-:Y:S01]  /*4c80*/  FMUL R82, R35, 1.4426950216293334961 ;  /* 0x3fb8aa3b23527820 */ /* 0x000fe20000400000 */
[----:B0-----:R-:W-:Y:S01]  /*4c90*/  FADD R9, R33, R4 ;  /* 0x0000000421097221 */ /* 0x001fe20000000000 */
[----:B------:R-:W-:-:S05]  /*4ca0*/  FADD R35, R16, -R87 ;  /* 0x8000005710237221 */ /* 0x000fca0000000000 */
[----:B------:R-:W0:Y:S01]  /*4cb0*/  MUFU.EX2 R15, R79 ;  /* 0x0000004f000f7308 */ /* 0x000e220000000800 */
[----:B-1----:R-:W-:Y:S01]  /*4cc0*/  FADD R4, R34, R9 ;  /* 0x0000000922047221 */ /* 0x002fe20000000000 */
[----:B------:R-:W-:Y:S01]  /*4cd0*/  FMUL R104, R35, 1.4426950216293334961 ;  /* 0x3fb8aa3b23687820 */ /* 0x000fe20000400000 */
[--C-:B------:R-:W-:Y:S01]  /*4ce0*/  FADD R10, R10, -R87.reuse ;  /* 0x800000570a0a7221 */ /* 0x100fe20000000000 */
[--C-:B------:R-:W-:Y:S01]  /*4cf0*/  FADD R8, R8, -R87.reuse ;  /* 0x8000005708087221 */ /* 0x100fe20000000000 */
[----:B------:R-:W-:-:S03]  /*4d00*/  FADD R11, R11, -R87 ;  /* 0x800000570b0b7221 */ /* 0x000fc60000000000 */
[----:B------:R-:W1:Y:S01]  /*4d10*/  MUFU.EX2 R17, R81 ;  /* 0x0000005100117308 */ /* 0x000e620000000800 */
[--C-:B------:R-:W-:Y:S01]  /*4d20*/  FADD R18, R18, -R87.reuse ;  /* 0x8000005712127221 */ /* 0x100fe20000000000 */
        /* <DEDUP_REMOVED lines=10> */
[----:B------:R-:W-:Y:S01]  /*4dd0*/  FADD R29, R29, -R87 ;  /* 0x800000571d1d7221 */ /* 0x000fe20000000000 */
[----:B------:R-:W0:Y:S01]  /*4de0*/  MUFU.EX2 R16, R82 ;  /* 0x0000005200107308 */ /* 0x000e220000000800 */
[----:B------:R-:W-:Y:S01]  /*4df0*/  FADD R9, R13, R4 ;  /* 0x000000040d097221 */ /* 0x000fe20000000000 */
[----:B------:R-:W-:Y:S01]  /*4e00*/  FMUL R10, R10, 1.4426950216293334961 ;  /* 0x3fb8aa3b0a0a7820 */ /* 0x000fe20000400000 */
        /* <DEDUP_REMOVED lines=14> */
[----:B------:R-:W0:Y:S01]  /*4ef0*/  MUFU.EX2 R104, R104 ;  /* 0x0000006800687308 */ /* 0x000e220000000800 */
[----:B--2---:R-:W-:-:S07]  /*4f00*/  FADD R4, R14, R9 ;  /* 0x000000090e047221 */ /* 0x004fce0000000000 */
[----:B------:R-:W2:Y:S08]  /*4f10*/  MUFU.EX2 R35, R10 ;  /* 0x0000000a00237308 */ /* 0x000eb00000000800 */
[----:B------:R0:W1:Y:S08]  /*4f20*/  MUFU.EX2 R103, R8 ;  /* 0x0000000800677308 */ /* 0x0000700000000800 */
[----:B------:R1:W2:Y:S01]  /*4f30*/  MUFU.EX2 R97, R11 ;  /* 0x0000000b00617308 */ /* 0x0002a20000000800 */
[----:B0-----:R-:W-:-:S07]  /*4f40*/  FADD R8, R15, R4 ;  /* 0x000000040f087221 */ /* 0x001fce0000000000 */
[----:B------:R-:W-:Y:S01]  /*4f50*/  MUFU.EX2 R96, R18 ;  /* 0x0000001200607308 */ /* 0x000fe20000000800 */
[----:B-1----:R-:W-:-:S07]  /*4f60*/  FADD R9, R17, R8 ;  /* 0x0000000811097221 */ /* 0x002fce0000000000 */
[----:B------:R0:W1:Y:S08]  /*4f70*/  MUFU.EX2 R99, R20 ;  /* 0x0000001400637308 */ /* 0x0000700000000800 */
[----:B------:R-:W-:Y:S08]  /*4f80*/  MUFU.EX2 R98, R19 ;  /* 0x0000001300627308 */ /* 0x000ff00000000800 */
[----:B------:R-:W0:Y:S08]  /*4f90*/  MUFU.EX2 R101, R22 ;  /* 0x0000001600657308 */ /* 0x000e300000000800 */
[----:B------:R-:W-:Y:S08]  /*4fa0*/  MUFU.EX2 R100, R21 ;  /* 0x0000001500647308 */ /* 0x000ff00000000800 */
[----:B------:R-:W0:Y:S08]  /*4fb0*/  MUFU.EX2 R85, R24 ;  /* 0x0000001800557308 */ /* 0x000e300000000800 */
[----:B------:R-:W-:Y:S08]  /*4fc0*/  MUFU.EX2 R84, R23 ;  /* 0x0000001700547308 */ /* 0x000ff00000000800 */
[----:B------:R-:W0:Y:S08]  /*4fd0*/  MUFU.EX2 R83, R25 ;  /* 0x0000001900537308 */ /* 0x000e300000000800 */
[----:B------:R-:W-:Y:S08]  /*4fe0*/  MUFU.EX2 R82, R26 ;  /* 0x0000001a00527308 */ /* 0x000ff00000000800 */
[----:B------:R-:W0:Y:S08]  /*4ff0*/  MUFU.EX2 R81, R27 ;  /* 0x0000001b00517308 */ /* 0x000e300000000800 */
[----:B------:R-:W-:Y:S08]  /*5000*/  MUFU.EX2 R80, R28 ;  /* 0x0000001c00507308 */ /* 0x000ff00000000800 */
[----:B------:R-:W1:Y:S01]  /*5010*/  MUFU.EX2 R79, R29 ;  /* 0x0000001d004f7308 */ /* 0x000e620000000800 */
[----:B------:R-:W-:Y:S01]  /*5020*/  FADD R11, R16, R9 ;  /* 0x00000009100b7221 */ /* 0x000fe20000000000 */
[----:B------:R-:W-:-:S02]  /*5030*/  F2FP.F16.F32.PACK_AB R4, R5, R30 ;  /* 0x0000001e0504723e */ /* 0x000fc400000000ff */
[----:B------:R-:W-:Y:S01]  /*5040*/  F2FP.F16.F32.PACK_AB R5, R7, R6 ;  /* 0x000000060705723e */ /* 0x000fe200000000ff */
[----:B0-----:R-:W-:Y:S01]  /*5050*/  FADD R20, R104, R11 ;  /* 0x0000000b68147221 */ /* 0x001fe20000000000 */
[----:B------:R-:W-:Y:S02]  /*5060*/  F2FP.F16.F32.PACK_AB R7, R33, R12 ;  /* 0x0000000c2107723e */ /* 0x000fe400000000ff */
[----:B------:R-:W-:Y:S02]  /*5070*/  F2FP.F16.F32.PACK_AB R8, R13, R34 ;  /* 0x000000220d08723e */ /* 0x000fe400000000ff */
[----:B------:R-:W-:Y:S02]  /*5080*/  F2FP.F16.F32.PACK_AB R9, R15, R14 ;  /* 0x0000000e0f09723e */ /* 0x000fe400000000ff */
[----:B------:R-:W-:Y:S02]  /*5090*/  F2FP.F16.F32.PACK_AB R10, R16, R17 ;  /* 0x00000011100a723e */ /* 0x000fe400000000ff */
[----:B------:R-:W-:-:S02]  /*50a0*/  F2FP.F16.F32.PACK_AB R6, R32, R31 ;  /* 0x0000001f2006723e */ /* 0x000fc400000000ff */
[C---:B--2---:R-:W-:Y:S01]  /*50b0*/  F2FP.F16.F32.PACK_AB R11, R35.reuse, R104 ;  /* 0x00000068230b723e */ /* 0x044fe200000000ff */
[----:B------:R-:W-:Y:S01]  /*50c0*/  FADD R35, R35, R20 ;  /* 0x0000001423237221 */ /* 0x000fe20000000000 */
[----:B------:R-:W-:Y:S02]  /*50d0*/  F2FP.F16.F32.PACK_AB R12, R103, R102 ;  /* 0x00000066670c723e */ /* 0x000fe400000000ff */
[----:B------:R-:W-:Y:S02]  /*50e0*/  F2FP.F16.F32.PACK_AB R13, R97, R94 ;  /* 0x0000005e610d723e */ /* 0x000fe400000000ff */
[----:B-1----:R-:W-:Y:S02]  /*50f0*/  F2FP.F16.F32.PACK_AB R14, R99, R96 ;  /* 0x00000060630e723e */ /* 0x002fe400000000ff */
[----:B------:R-:W-:Y:S02]  /*5100*/  F2FP.F16.F32.PACK_AB R15, R101, R98 ;  /* 0x00000062650f723e */ /* 0x000fe400000000ff */
[----:B------:R-:W-:-:S02]  /*5110*/  F2FP.F16.F32.PACK_AB R16, R85, R100 ;  /* 0x000000645510723e */ /* 0x000fc400000000ff */
[----:B------:R-:W-:Y:S02]  /*5120*/  F2FP.F16.F32.PACK_AB R17, R83, R84 ;  /* 0x000000545311723e */ /* 0x000fe400000000ff */
[----:B------:R-:W-:Y:S02]  /*5130*/  F2FP.F16.F32.PACK_AB R18, R81, R82 ;  /* 0x000000525112723e */ /* 0x000fe400000000ff */
[----:B------:R-:W-:Y:S01]  /*5140*/  F2FP.F16.F32.PACK_AB R19, R79, R80 ;  /* 0x000000504f13723e */ /* 0x000fe200000000ff */
[----:B------:R0:W-:Y:S01]  /*5150*/  STS.U16 [R36+UR11+0x3000], R89 ;  /* 0x0030005924007988 */ /* 0x0001e2000800040b */
[----:B------:R-:W-:-:S03]  /*5160*/  FADD R102, R102, R35 ;  /* 0x0000002366667221 */ /* 0x000fc60000000000 */
[----:B----4-:R1:W-:Y:S01]  /*5170*/  STS.U16 [R36+UR11+0x3200], R91 ;  /* 0x0032005b24007988 */ /* 0x0103e2000800040b */
[----:B------:R-:W-:-:S03]  /*5180*/  FADD R78, -R87, R78 ;  /* 0x0000004e574e7221 */ /* 0x000fc60000000100 */
[----:B-----5:R1:W-:Y:S04]  /*5190*/  STS.U16 [R36+UR11+0x3400], R93 ;  /* 0x0034005d24007988 */ /* 0x0203e8000800040b */
[----:B---3--:R1:W-:Y:S01]  /*51a0*/  STS.U16 [R36+UR11+0x3600], R95 ;  /* 0x0036005f24007988 */ /* 0x0083e2000800040b */
[----:B------:R-:W-:Y:S03]  /*51b0*/  STTM.x16 tmem[UR13+0x40], R4 ;  /* 0x00004004000079ed */ /* 0x000fe6000824000d */
[----:B------:R1:W-:Y:S04]  /*51c0*/  STS.U16 [R3+UR11+0x3100], R86 ;  /* 0x0031005603007988 */ /* 0x0003e8000800040b */
[----:B------:R1:W-:Y:S04]  /*51d0*/  STS.U16 [R3+UR11+0x3300], R88 ;  /* 0x0033005803007988 */ /* 0x0003e8000800040b */
[----:B------:R1:W-:Y:S04]  /*51e0*/  STS.U16 [R3+UR11+0x3500], R90 ;  /* 0x0035005a03007988 */ /* 0x0003e8000800040b */
[----:B------:R1:W-:Y:S01]  /*51f0*/  STS.U16 [R3+UR11+0x3700], R92 ;  /* 0x0037005c03007988 */ /* 0x0003e2000800040b */
[----:B------:R-:W2:Y:S02]  /*5200*/  FENCE.VIEW.ASYNC.T ;  /* 0x00000000000073c6 */ /* 0x000ea40000000200 */
[----:B--2---:R-:W-:Y:S01]  /*5210*/  BAR.SYNC.DEFER_BLOCKING 0x0 ;  /* 0x0000000000007b1d */ /* 0x004fe20000010000 */
[----:B------:R-:W-:-:S05]  /*5220*/  FMUL R78, R78, 1.4426950216293334961 ;  /* 0x3fb8aa3b4e4e7820 */ /* 0x000fca0000400000 */
[----:B------:R-:W2:Y:S01]  /*5230*/  LDTM.x32 R4, tmem[UR13] ;  /* 0x0000000d000479ee */ /* 0x000ea200082c0000 */
[----:B0-----:R-:W2:Y:S01]  /*5240*/  MUFU.EX2 R89, R78 ;  /* 0x0000004e00597308 */ /* 0x001ea20000000800 */
[----:B------:R-:W-:Y:S01]  /*5250*/  NOP ;  /* 0x0000000000007918 */ /* 0x000fe20000000000 */
[C---:B--2---:R-:W-:Y:S01]  /*5260*/  FMUL R4, R89.reuse, R4 ;  /* 0x0000000459047220 */ /* 0x044fe20000400000 */
        /* <DEDUP_REMOVED lines=31> */
[----:B------:R1:W-:Y:S01]  /*5460*/  STTM.x32 tmem[UR13], R4 ;  /* 0x00000004000079ed */ /* 0x0003e200082c000d */
[----:B------:R-:W0:Y:S02]  /*5470*/  FENCE.VIEW.ASYNC.T ;  /* 0x00000000000073c6 */ /* 0x000e240000000200 */
[----:B0-----:R-:W-:Y:S01]  /*5480*/  BAR.SYNC.DEFER_BLOCKING 0x0 ;  /* 0x0000000000007b1d */ /* 0x001fe20000010000 */
[----:B------:R-:W-:-:S04]  /*5490*/  FADD R103, R103, R102 ;  /* 0x0000006667677221 */ /* 0x000fc80000000000 */
[----:B------:R-:W-:-:S04]  /*54a0*/  FADD R94, R94, R103 ;  /* 0x000000675e5e7221 */ /* 0x000fc80000000000 */
[----:B------:R-:W-:-:S04]  /*54b0*/  FADD R97, R97, R94 ;  /* 0x0000005e61617221 */ /* 0x000fc80000000000 */
[----:B------:R-:W-:-:S04]  /*54c0*/  FADD R96, R96, R97 ;  /* 0x0000006160607221 */ /* 0x000fc80000000000 */
[----:B------:R-:W-:Y:S01]  /*54d0*/  FADD R99, R99, R96 ;  /* 0x0000006063637221 */ /* 0x000fe20000000000 */
[----:B------:R0:W-:Y:S06]  /*54e0*/  MEMBAR.ALL.CTA ;  /* 0x0000000000007992 */ /* 0x0001ec0000008000 */
[----:B0-----:R-:W0:Y:S01]  /*54f0*/  FENCE.VIEW.ASYNC.S ;  /* 0x00000000000073c6 */ /* 0x001e220000000000 */
[----:B------:R-:W-:-:S04]  /*5500*/  FADD R98, R98, R99 ;  /* 0x0000006362627221 */ /* 0x000fc80000000000 */
[----:B------:R-:W-:-:S04]  /*5510*/  FADD R101, R101, R98 ;  /* 0x0000006265657221 */ /* 0x000fc80000000000 */
[----:B------:R-:W-:-:S04]  /*5520*/  FADD R100, R100, R101 ;  /* 0x0000006564647221 */ /* 0x000fc80000000000 */
[----:B------:R-:W-:-:S04]  /*5530*/  FADD R85, R85, R100 ;  /* 0x0000006455557221 */ /* 0x000fc80000000000 */
[----:B------:R-:W-:-:S04]  /*5540*/  FADD R84, R84, R85 ;  /* 0x0000005554547221 */ /* 0x000fc80000000000 */
[----:B------:R-:W-:-:S04]  /*5550*/  FADD R83, R83, R84 ;  /* 0x0000005453537221 */ /* 0x000fc80000000000 */
[----:B------:R-:W-:-:S04]  /*5560*/  FADD R82, R82, R83 ;  /* 0x0000005352527221 */ /* 0x000fc80000000000 */
[----:B------:R-:W-:Y:S01]  /*5570*/  FADD R81, R81, R82 ;  /* 0x0000005251517221 */ /* 0x000fe20000000000 */
[----:B------:R-:W-:-:S03]  /*5580*/  ULEA UR28, UR27, UR11, 0x3 ;  /* 0x0000000b1b1c7291 */ /* 0x000fc6000f8e18ff */
[----:B------:R-:W-:Y:S01]  /*5590*/  FADD R80, R80, R81 ;  /* 0x0000005150507221 */ /* 0x000fe20000000000 */
[----:B------:R-:W-:-:S03]  /*55a0*/  MOV R84, R43 ;  /* 0x0000002b00547202 */ /* 0x000fc60000000f00 */
[----:B------:R-:W-:Y:S01]  /*55b0*/  FADD R80, R79, R80 ;  /* 0x000000504f507221 */ /* 0x000fe20000000000 */
[----:B------:R-:W-:Y:S01]  /*55c0*/  UIADD3 UR28, UPT, UPT, UR28, 0x3800, URZ ;  /* 0x000038001c1c7890 */ /* 0x000fe2000fffe0ff */
[----:B0-----:R-:W-:Y:S06]  /*55d0*/  BAR.SYNC.DEFER_BLOCKING 0x0 ;  /* 0x0000000000007b1d */ /* 0x001fec0000010000 */
[----:B------:R-:W-:Y:S05]  /*55e0*/  BRA.U UP1, `(.L_x_19) ;  /* 0x0000000101387547 */ /* 0x000fea000b800000 */
[----:B------:R-:W-:Y:S01]  /*55f0*/  UIADD3 UR22, UPT, UPT, UR12, 0x48, URZ ;  /* 0x000000480c167890 */ /* 0x000fe2000fffe0ff */
[----:B------:R-:W-:Y:S01]  /*5600*/  UMOV UR18, UR6 ;  /* 0x0000000600127c82 */ /* 0x000fe20008000000 */
[----:B------:R-:W-:Y:S01]  /*5610*/  UMOV UR19, 0x80004020 ;  /* 0x8000402000137882 */ /* 0x000fe20000000000 */
[----:B------:R-:W-:Y:S01]  /*5620*/  UMOV UR20, 0x0 ;  /* 0x0000000000147882 */ /* 0x000fe20000000000 */
[----:B------:R-:W-:Y:S01]  /*5630*/  UMOV UR21, 0x8080010 ;  /* 0x0808001000157882 */ /* 0x000fe20000000000 */
[----:B------:R-:W-:Y:S01]  /*5640*/  UMOV UR8, UR28 ;  /* 0x0000001c00087c82 */ /* 0x000fe20008000000 */
[----:B------:R-:W-:Y:S01]  /*5650*/  UMOV UR9, URZ ;  /* 0x000000ff00097c82 */ /* 0x000fe20008000000 */
[----:B------:R-:W-:Y:S01]  /*5660*/  UMOV UR34, 0x0 ;  /* 0x0000000000227882 */ /* 0x000fe20000000000 */
[----:B------:R-:W-:Y:S01]  /*5670*/  UMOV UR35, 0x8080010 ;  /* 0x0808001000237882 */ /* 0x000fe20000000000 */
[----:B------:R0:W-:Y:S01]  /*5680*/  UTCHMMA tmem[UR15], gdesc[UR18], tmem[UR12], tmem[UR20], idesc[UR21], UPT ;  /* 0x00ff14120f0079ea */ /* 0x0001e2000b80000c */
[----:B------:R-:W-:Y:S01]  /*5690*/  UMOV UR8, UR8 ;  /* 0x0000000800087c82 */ /* 0x000fe20008000000 */
[----:B------:R0:W-:Y:S01]  /*56a0*/  UTCHMMA tmem[UR22], gdesc[UR16], tmem[UR12], tmem[UR34], idesc[UR35], UPT ;  /* 0x00ff2210160079ea */ /* 0x0001e2000b80000c */
[----:B------:R0:W-:Y:S01]  /*56b0*/  UTCBAR [UR8], URZ ;  /* 0x000000ff080073e9 */ /* 0x0001e200080000ff */
[----:B------:R-:W-:-:S02]  /*56c0*/  NOP ;  /* 0x0000000000007918 */ /* 0x000fc40000000000 */
.L_x_19:
[----:B------:R-:W-:Y:S01]  /*56d0*/  ISETP.GE.U32.AND P1, PT, R41, R40, PT ;  /* 0x000000282900720c */ /* 0x000fe20003f26070 */
[----:B------:R-:W-:Y:S01]  /*56e0*/  UIADD3 UR27, UPT, UPT, UR27, 0x1, URZ ;  /* 0x000000011b1b7890 */ /* 0x000fe2000fffe0ff */
[----:B------:R-:W-:Y:S02]  /*56f0*/  VIADD R45, R45, UR26 ;  /* 0x0000001a2d2d7c36 */ /* 0x000fe40008000000 */
[----:B------:R-:W-:Y:S01]  /*5700*/  FFMA R38, R89, R38, R80 ;  /* 0x0000002659267223 */ /* 0x000fe20000000050 */
[----:B------:R-:W-:Y:S01]  /*5710*/  ISETP.GE.U32.AND.EX P1, PT, R42, RZ, PT, P1 ;  /* 0x000000ff2a00720c */ /* 0x000fe20003f26110 */
[----:B------:R-:W-:Y:S01]  /*5720*/  UISETP.GT.AND UP2, UPT, UR27, 0x1, UPT ;  /* 0x000000011b00788c */ /* 0x000fe2000bf44270 */
[----:B------:R-:W-:Y:S02]  /*5730*/  IMAD.IADD R44, R39, 0x1, R44 ;  /* 0x00000001272c7824 */ /* 0x000fe400078e022c */
[----:B------:R-:W-:Y:S01]  /*5740*/  IMAD.MOV.U32 R78, RZ, RZ, R87 ;  /* 0x000000ffff4e7224 */ /* 0x000fe200078e0057 */
[----:B0-----:R-:W-:-:S02]  /*5750*/  USEL UR8, URZ, 0x1, !UP2 ;  /* 0x00000001ff087887 */ /* 0x001fc4000d000000 */
[----:B------:R-:W-:-:S04]  /*5760*/  USEL UR27, UR27, URZ, !UP2 ;  /* 0x000000ff1b1b7287 */ /* 0x000fc8000d000000 */
[----:B------:R-:W-:Y:S02]  /*5770*/  LOP3.LUT R43, R43, UR8, RZ, 0x3c, !PT ;  /* 0x000000082b2b7c12 */ /* 0x000fe4000f8e3cff */
[----:B------:R-:W-:Y:S06]  /*5780*/  @!P1 BRA `(.L_x_20) ;  /* 0xffffffdc00009947 */ /* 0x000fec000383ffff */
[----:B------:R-:W-:Y:S02]  /*5790*/  ISETP.GE.AND P1, PT, R37, 0x1, PT ;  /* 0x000000012500780c */ /* 0x000fe40003f26270 */
[----:B------:R-:W-:-:S11]  /*57a0*/  MOV R78, R87 ;  /* 0x00000057004e7202 */ /* 0x000fd60000000f00 */
[----:B------:R-:W-:Y:S05]  /*57b0*/  @!P1 BRA `(.L_x_15) ;  /* 0x0000000000109947 */ /* 0x000fea0003800000 */
[----:B-1----:R-:W-:-:S04]  /*57c0*/  IMAD.U32 R3, R84, -0x80000000, RZ ;  /* 0x8000000054037824 */ /* 0x002fc800078e00ff */
[----:B------:R-:W0:Y:S02]  /*57d0*/  SYNCS.PHASECHK.TRANS64.TRYWAIT P1, [UR28], R3 ;  /* 0x00000003ff0075a7 */ /* 0x000e24000802111c */
[----:B0-----:R-:W-:Y:S05]  /*57e0*/  @!P1 BRA `(.L_x_21) ;  /* 0x0000001800049947 */ /* 0x001fea0003800000 */
.L_x_27:
[----:B------:R-:W-:-:S07]  /*57f0*/  IMAD.MOV.U32 R78, RZ, RZ, R87 ;  /* 0x000000ffff4e7224 */ /* 0x000fce00078e0057 */
.L_x_15:
[----:B------:R-:W-:Y:S01]  /*5800*/  IMAD.MOV.U32 R98, RZ, RZ, R38 ;  /* 0x000000ffff627224 */ /* 0x000fe200078e0026 */
[----:B------:R-:W-:Y:S01]  /*5810*/  BAR.SYNC.DEFER_BLOCKING 0x0 ;  /* 0x0000000000007b1d */ /* 0x000fe20000010000 */
[----:B-1----:R-:W-:Y:S01]  /*5820*/  IMAD.MOV.U32 R4, RZ, RZ, 0x3dc6b27f ;  /* 0x3dc6b27fff047424 */ /* 0x002fe200078e00ff */
[----:B------:R-:W-:Y:S01]  /*5830*/  ISETP.GE.U32.AND P6, PT, R0, 0x20, PT ;  /* 0x000000200000780c */ /* 0x000fe20003fc6070 */
[C---:B------:R-:W-:Y:S01]  /*5840*/  FMUL R3, R98.reuse, 8388608 ;  /* 0x4b00000062037820 */ /* 0x040fe20000400000 */
[C---:B------:R-:W-:Y:S02]  /*5850*/  FSETP.GEU.AND P3, PT, R98.reuse, 1.175494350822287508e-38, PT ;  /* 0x008000006200780b */ /* 0x040fe40003f6e000 */
[C---:B------:R-:W-:Y:S01]  /*5860*/  FSETP.GT.AND P2, PT, |R98|.reuse, 8.50705917302346158658e+37, PT ;  /* 0x7e8000006200780b */ /* 0x040fe20003f44200 */
[----:B------:R-:W0:Y:S01]  /*5870*/  LDCU.64 UR4, c[0x0][0x3e0] ;  /* 0x00007c00ff0477ac */ /* 0x000e220008000a00 */
[----:B------:R-:W-:Y:S02]  /*5880*/  FSEL R42, R3, R98, !P3 ;  /* 0x00000062032a7208 */ /* 0x000fe40005800000 */
[----:B------:R-:W-:-:S02]  /*5890*/  FSETP.GEU.AND P1, PT, |R98|, 1.175494350822287508e-38, PT ;  /* 0x008000006200780b */ /* 0x000fc40003f2e200 */
[C---:B------:R-:W-:Y:S02]  /*58a0*/  IADD3 R3, PT, PT, R42.reuse, -0x3f3504f3, RZ ;  /* 0xc0cafb0d2a037810 */ /* 0x040fe40007ffe0ff */
[----:B------:R-:W-:Y:S02]  /*58b0*/  ISETP.GE.U32.AND P4, PT, R42, 0x7f800000, PT ;  /* 0x7f8000002a00780c */ /* 0x000fe40003f86070 */
[----:B------:R-:W-:-:S03]  /*58c0*/  LOP3.LUT R36, R3, 0xff800000, RZ, 0xc0, !PT ;  /* 0xff80000003247812 */ /* 0x000fc600078ec0ff */
[----:B------:R-:W-:Y:S02]  /*58d0*/  @P2 FMUL R98, R98, 0.25 ;  /* 0x3e80000062622820 */ /* 0x000fe40000400000 */
[----:B------:R-:W-:Y:S01]  /*58e0*/  IMAD.IADD R3, R42, 0x1, -R36 ;  /* 0x000000012a037824 */ /* 0x000fe200078e0a24 */
[----:B------:R-:W-:Y:S01]  /*58f0*/  I2FP.F32.S32 R36, R36 ;  /* 0x0000002400247245 */ /* 0x000fe20000201400 */
[----:B------:R-:W-:Y:S01]  /*5900*/  @!P1 FMUL R98, R98, 16777216 ;  /* 0x4b80000062629820 */ /* 0x000fe20000400000 */
[----:B------:R-:W1:Y:S01]  /*5910*/  @!P0 SYNCS.CCTL.IV [UR11+0x3800] ;  /* 0x00380000ff0089b1 */ /* 0x000e62000800000b */
[----:B------:R-:W-:Y:S01]  /*5920*/  FADD R37, R3, -1 ;  /* 0xbf80000003257421 */ /* 0x000fe20000000000 */
[----:B-1----:R-:W-:Y:S01]  /*5930*/  BAR.SYNC.DEFER_BLOCKING 0x0 ;  /* 0x0000000000007b1d */ /* 0x002fe20000010000 */
[----:B------:R-:W-:Y:S01]  /*5940*/  FSEL R3, RZ, -23, P3 ;  /* 0xc1b80000ff037808 */ /* 0x000fe20001800000 */
[----:B0-----:R-:W-:Y:S01]  /*5950*/  UIMAD UR4, UR10, UR4, URZ ;  /* 0x000000040a0472a4 */ /* 0x001fe2000f8e02ff */
[----:B------:R-:W-:Y:S01]  /*5960*/  FFMA.FTZ R4, R37, R4, -0.16845393180847167969 ;  /* 0xbe2c7f3025047423 */ /* 0x000fe20000010004 */
[----:B------:R-:W-:-:S02]  /*5970*/  @P4 MOV R41, 0x7f800000 ;  /* 0x7f80000000294802 */ /* 0x000fc40000000f00 */
[----:B------:R-:W0:Y:S01]  /*5980*/  MUFU.RCP R98, R98 ;  /* 0x0000006200627308 */ /* 0x000e220000001000 */
[C---:B------:R-:W-:Y:S01]  /*5990*/  FFMA.FTZ R4, R37.reuse, R4, 0.1716887056827545166 ;  /* 0x3e2fcf2a25047423 */ /* 0x040fe20000010004 */
[----:B------:R-:W-:Y:S01]  /*59a0*/  FFMA.FTZ R3, R36, 1.1920928955078125e-07, R3 ;  /* 0x3400000024037823 */ /* 0x000fe20000010003 */
[----:B------:R-:W-:Y:S02]  /*59b0*/  FSETP.NEU.AND P3, PT, R42, RZ, PT ;  /* 0x000000ff2a00720b */ /* 0x000fe40003f6d000 */
[----:B------:R-:W-:-:S04]  /*59c0*/  FFMA.FTZ R4, R37, R4, -0.17900948226451873779 ;  /* 0xbe374e4325047423 */ /* 0x000fc80000010004 */
[----:B------:R-:W-:-:S04]  /*59d0*/  FFMA.FTZ R4, R37, R4, 0.20512372255325317383 ;  /* 0x3e520bf425047423 */ /* 0x000fc80000010004 */
[----:B------:R-:W-:-:S04]  /*59e0*/  FFMA.FTZ R4, R37, R4, -0.24046532809734344482 ;  /* 0xbe763c8b25047423 */ /* 0x000fc80000010004 */
[C---:B------:R-:W-:Y:S01]  /*59f0*/  FFMA.FTZ R38, R37.reuse, R4, 0.28857114911079406738 ;  /* 0x3e93bf9925267423 */ /* 0x040fe20000010004 */
[----:B------:R-:W1:Y:S01]  /*5a00*/  @!P0 SYNCS.CCTL.IV [UR11+0x3808] ;  /* 0x00380800ff0089b1 */ /* 0x000e62000800000b */
[----:B------:R-:W2:Y:S01]  /*5a10*/  LDTM.x32 R4, tmem[UR13] ;  /* 0x0000000d000479ee */ /* 0x000ea200082c0000 */
[----:B------:R-:W-:Y:S01]  /*5a20*/  NOP ;  /* 0x0000000000007918 */ /* 0x000fe20000000000 */
[----:B------:R-:W-:-:S04]  /*5a30*/  FFMA.FTZ R38, R37, R38, -0.36067417263984680176 ;  /* 0xbeb8aa4925267423 */ /* 0x000fc80000010026 */
[----:B------:R-:W-:-:S04]  /*5a40*/  FFMA.FTZ R38, R37, R38, 0.48089820146560668945 ;  /* 0x3ef6384a25267423 */ /* 0x000fc80000010026 */
[C---:B------:R-:W-:Y:S02]  /*5a50*/  FFMA.FTZ R40, R37.reuse, R38, -0.72134751081466674805 ;  /* 0xbf38aa3b25287423 */ /* 0x040fe40000010026 */
[----:B------:R-:W3:Y:S02]  /*5a60*/  LDC.64 R38, c[0x0][0x398] ;  /* 0x0000e600ff267b82 */ /* 0x000ee40000000a00 */
[----:B------:R-:W-:-:S04]  /*5a70*/  FMUL R40, R37, R40 ;  /* 0x0000002825287220 */ /* 0x000fc80000400000 */
[----:B------:R-:W-:-:S04]  /*5a80*/  FMUL R40, R37, R40 ;  /* 0x0000002825287220 */ /* 0x000fc80000400000 */
[----:B------:R-:W-:Y:S01]  /*5a90*/  FFMA.FTZ R40, R37, 1.4426950216293334961, R40 ;  /* 0x3fb8aa3b25287823 */ /* 0x000fe20000010028 */
[----:B------:R-:W-:Y:S02]  /*5aa0*/  IMAD R37, R2, UR5, RZ ;  /* 0x0000000502257c24 */ /* 0x000fe4000f8e02ff */
[----:B--2---:R-:W-:Y:S01]  /*5ab0*/  @P2 FMUL R4, R4, 0.25 ;  /* 0x3e80000004042820 */ /* 0x004fe20000400000 */
[----:B------:R-:W-:Y:S01]  /*5ac0*/  USHF.L.U32 UR5, UR4, 0x1, URZ ;  /* 0x0000000104057899 */ /* 0x000fe200080006ff */
[----:B------:R-:W-:Y:S01]  /*5ad0*/  FADD R40, R3, R40 ;  /* 0x0000002803287221 */ /* 0x000fe20000000000 */
[----:B------:R-:W-:Y:S02]  /*5ae0*/  IMAD.SHL.U32 R3, R37, 0x2, RZ ;  /* 0x0000000225037824 */ /* 0x000fe400078e00ff */
[----:B------:R-:W-:Y:S01]  /*5af0*/  @!P1 FMUL R4, R4, 16777216 ;  /* 0x4b80000004049820 */ /* 0x000fe20000400000 */
[----:B------:R-:W-:Y:S01]  /*5b00*/  @P4 FFMA.FTZ R40, R42, R41, +INF ;  /* 0x7f8000002a284423 */ /* 0x000fe20000010029 */
[----:B------:R-:W-:Y:S01]  /*5b10*/  @P2 FMUL R6, R6, 0.25 ;  /* 0x3e80000006062820 */ /* 0x000fe20000400000 */
[----:B------:R-:W-:Y:S01]  /*5b20*/  @P2 FMUL R7, R7, 0.25 ;  /* 0x3e80000007072820 */ /* 0x000fe20000400000 */
[----:B0-----:R-:W-:Y:S01]  /*5b30*/  FMUL R36, R98, R4 ;  /* 0x0000000462247220 */ /* 0x001fe20000400000 */
[----:B------:R-:W-:Y:S01]  /*5b40*/  @P2 FMUL R5, R5, 0.25 ;  /* 0x3e80000005052820 */ /* 0x000fe20000400000 */
[----:B------:R-:W-:Y:S01]  /*5b50*/  @!P1 FMUL R6, R6, 16777216 ;  /* 0x4b80000006069820 */ /* 0x000fe20000400000 */
[----:B------:R-:W-:Y:S01]  /*5b60*/  @!P1 FMUL R7, R7, 16777216 ;  /* 0x4b80000007079820 */ /* 0x000fe20000400000 */
[----:B---3--:R-:W-:Y:S01]  /*5b70*/  IADD3 R4, P4, P5, R3, UR5, R38 ;  /* 0x0000000503047c10 */ /* 0x008fe2000fd9e026 */
[----:B------:R-:W-:Y:S01]  /*5b80*/  @P2 FMUL R15, R15, 0.25 ;  /* 0x3e8000000f0f2820 */ /* 0x000fe20000400000 */
[----:B------:R-:W0:Y:S01]  /*5b90*/  LDC R3, c[0x0][0x3e8] ;  /* 0x0000fa00ff037b82 */ /* 0x000e220000000800 */
[----:B------:R-:W-:Y:S01]  /*5ba0*/  @!P1 FMUL R5, R5, 16777216 ;  /* 0x4b80000005059820 */ /* 0x000fe20000400000 */
[C---:B------:R-:W-:Y:S01]  /*5bb0*/  FMUL R97, R98.reuse, R6 ;  /* 0x0000000662617220 */ /* 0x040fe20000400000 */
[----:B------:R-:W-:Y:S01]  /*5bc0*/  @P2 FMUL R13, R13, 0.25 ;  /* 0x3e8000000d0d2820 */ /* 0x000fe20000400000 */
[----:B------:R-:W-:Y:S01]  /*5bd0*/  @P2 FMUL R17, R17, 0.25 ;  /* 0x3e80000011112820 */ /* 0x000fe20000400000 */
[----:B------:R-:W-:Y:S01]  /*5be0*/  FMUL R6, R98, R7 ;  /* 0x0000000762067220 */ /* 0x000fe20000400000 */
[----:B------:R-:W-:Y:S01]  /*5bf0*/  @!P1 FMUL R15, R15, 16777216 ;  /* 0x4b8000000f0f9820 */ /* 0x000fe20000400000 */
[----:B------:R-:W-:Y:S01]  /*5c00*/  FSEL R7, R40, -INF , P3 ;  /* 0xff80000028077808 */ /* 0x000fe20001800000 */
[----:B------:R-:W-:Y:S01]  /*5c10*/  @P2 FMUL R16, R16, 0.25 ;  /* 0x3e80000010102820 */ /* 0x000fe20000400000 */
[----:B------:R-:W-:Y:S01]  /*5c20*/  @P2 FMUL R25, R25, 0.25 ;  /* 0x3e80000019192820 */ /* 0x000fe20000400000 */
[----:B------:R-:W-:Y:S01]  /*5c30*/  FMUL R5, R98, R5 ;  /* 0x0000000562057220 */ /* 0x000fe20000400000 */
[----:B------:R-:W-:Y:S01]  /*5c40*/  UIMAD.WIDE UR4, UR4, 0x2, URZ ;  /* 0x00000002040478a5 */ /* 0x000fe2000f8e02ff */
[----:B------:R-:W-:Y:S01]  /*5c50*/  @P2 FMUL R14, R14, 0.25 ;  /* 0x3e8000000e0e2820 */ /* 0x000fe20000400000 */
[----:B------:R-:W-:Y:S01]  /*5c60*/  @P2 FMUL R19, R19, 0.25 ;  /* 0x3e80000013132820 */ /* 0x000fe20000400000 */
[----:B------:R-:W-:-:S04]  /*5c70*/  IMAD.HI R38, R37, 0x2, RZ ;  /* 0x0000000225267827 */ /* 0x000fc800078e02ff */
[----:B------:R-:W-:Y:S01]  /*5c80*/  @P2 FMUL R9, R9, 0.25 ;  /* 0x3e80000009092820 */ /* 0x000fe20000400000 */
[----:B------:R-:W-:Y:S01]  /*5c90*/  @!P1 FMUL R13, R13, 16777216 ;  /* 0x4b8000000d0d9820 */ /* 0x000fe20000400000 */
[----:B------:R-:W-:Y:S01]  /*5ca0*/  @!P1 FMUL R17, R17, 16777216 ;  /* 0x4b80000011119820 */ /* 0x000fe20000400000 */
[----:B------:R-:W-:Y:S01]  /*5cb0*/  @P2 FMUL R12, R12, 0.25 ;  /* 0x3e8000000c0c2820 */ /* 0x000fe20000400000 */
[----:B------:R-:W-:Y:S01]  /*5cc0*/  @P2 FMUL R18, R18, 0.25 ;  /* 0x3e80000012122820 */ /* 0x000fe20000400000 */
[----:B------:R-:W-:Y:S01]  /*5cd0*/  @P2 FMUL R23, R23, 0.25 ;  /* 0x3e80000017172820 */ /* 0x000fe20000400000 */
[----:B------:R-:W-:Y:S01]  /*5ce0*/  FMUL R76, R98, R15 ;  /* 0x0000000f624c7220 */ /* 0x000fe20000400000 */
[----:B------:R-:W-:Y:S01]  /*5cf0*/  @!P1 FMUL R16, R16, 16777216 ;  /* 0x4b80000010109820 */ /* 0x000fe20000400000 */
[----:B------:R-:W-:Y:S01]  /*5d00*/  @!P1 FMUL R25, R25, 16777216 ;  /* 0x4b80000019199820 */ /* 0x000fe20000400000 */
[----:B0-----:R-:W-:Y:S02]  /*5d10*/  IMAD R117, R3, 0x30, RZ ;  /* 0x0000003003757824 */ /* 0x001fe400078e02ff */
[----:B------:R-:W-:Y:S01]  /*5d20*/  FFMA R78, R7, 0.69314718246459960938, R78 ;  /* 0x3f317218074e7823 */ /* 0x000fe2000000004e */
[----:B------:R-:W-:-:S02]  /*5d30*/  IMAD R15, R3, 0xc, RZ ;  /* 0x0000000c030f7824 */ /* 0x000fc400078e02ff */
[----:B------:R-:W-:Y:S01]  /*5d40*/  @P2 FMUL R22, R22, 0.25 ;  /* 0x3e80000016162820 */ /* 0x000fe20000400000 */
[----:B------:R-:W-:Y:S01]  /*5d50*/  @P2 FMUL R31, R31, 0.25 ;  /* 0x3e8000001f1f2820 */ /* 0x000fe20000400000 */
[----:B------:R-:W-:Y:S01]  /*5d60*/  @!P1 FMUL R14, R14, 16777216 ;  /* 0x4b8000000e0e9820 */ /* 0x000fe20000400000 */
[----:B------:R-:W-:Y:S01]  /*5d70*/  @!P1 FMUL R19, R19, 16777216 ;  /* 0x4b80000013139820 */ /* 0x000fe20000400000 */
[----:B------:R-:W-:Y:S01]  /*5d80*/  IMAD R7, R3, 0x18, RZ ;  /* 0x0000001803077824 */ /* 0x000fe200078e02ff */
[----:B------:R-:W-:Y:S01]  /*5d90*/  F2FP.F16.F32.PACK_AB R36, R5, R36 ;  /* 0x000000240524723e */ /* 0x000fe200000000ff */
[----:B------:R-:W-:Y:S01]  /*5da0*/  @P2 FMUL R8, R8, 0.25 ;  /* 0x3e80000008082820 */ /* 0x000fe20000400000 */
        /* <DEDUP_REMOVED lines=14> */
[----:B------:R-:W-:Y:S01]  /*5e90*/  @!P1 FMUL R9, R9, 16777216 ;  /* 0x4b80000009099820 */ /* 0x000fe20000400000 */
[C---:B------:R-:W-:Y:S01]  /*5ea0*/  FMUL R74, R98.reuse, R13 ;  /* 0x0000000d624a7220 */ /* 0x040fe20000400000 */
[----:B------:R-:W-:Y:S01]  /*5eb0*/  FMUL R80, R98, R17 ;  /* 0x0000001162507220 */ /* 0x000fe20000400000 */
[----:B------:R-:W-:Y:S01]  /*5ec0*/  F2FP.F16.F32.PACK_AB R97, R6, R97 ;  /* 0x000000610661723e */ /* 0x000fe200000000ff */
[----:B------:R-:W-:Y:S01]  /*5ed0*/  @!P1 FMUL R12, R12, 16777216 ;  /* 0x4b8000000c0c9820 */ /* 0x000fe20000400000 */
[----:B------:R-:W-:Y:S01]  /*5ee0*/  @!P1 FMUL R18, R18, 16777216 ;  /* 0x4b80000012129820 */ /* 0x000fe20000400000 */
[----:B------:R-:W-:Y:S01]  /*5ef0*/  @!P1 FMUL R23, R23, 16777216 ;  /* 0x4b80000017179820 */ /* 0x000fe20000400000 */
[----:B------:R-:W-:Y:S01]  /*5f00*/  IADD3.X R5, PT, PT, R38, UR5, R39, P4, P5 ;  /* 0x0000000526057c10 */ /* 0x000fe2000a7ea427 */
[----:B------:R-:W-:Y:S01]  /*5f10*/  IMAD R13, R3, 0x6, RZ ;  /* 0x00000006030d7824 */ /* 0x000fe200078e02ff */
[----:B------:R-:W-:Y:S01]  /*5f20*/  IADD3 R6, P2, PT, R117, R4, RZ ;  /* 0x0000000475067210 */ /* 0x000fe20007f5e0ff */
[----:B------:R-:W-:-:S02]  /*5f30*/  IMAD R17, R3, 0x24, RZ ;  /* 0x0000002403117824 */ /* 0x000fc400078e02ff */
[C---:B------:R-:W-:Y:S01]  /*5f40*/  FMUL R77, R98.reuse, R16 ;  /* 0x00000010624d7220 */ /* 0x040fe20000400000 */
[----:B------:R-:W-:Y:S01]  /*5f50*/  FMUL R88, R98, R25 ;  /* 0x0000001962587220 */ /* 0x000fe20000400000 */
[----:B------:R-:W-:Y:S01]  /*5f60*/  @!P1 FMUL R22, R22, 16777216 ;  /* 0x4b80000016169820 */ /* 0x000fe20000400000 */
[----:B------:R-:W-:Y:S01]  /*5f70*/  @!P1 FMUL R31, R31, 16777216 ;  /* 0x4b8000001f1f9820 */ /* 0x000fe20000400000 */
[C---:B------:R-:W-:Y:S01]  /*5f80*/  FMUL R75, R98.reuse, R14 ;  /* 0x0000000e624b7220 */ /* 0x040fe20000400000 */
[----:B------:R-:W-:Y:S01]  /*5f90*/  FMUL R82, R98, R19 ;  /* 0x0000001362527220 */ /* 0x000fe20000400000 */
[----:B------:R-:W-:Y:S01]  /*5fa0*/  IMAD R25, R3, 0x14, RZ ;  /* 0x0000001403197824 */ /* 0x000fe200078e02ff */
[-C--:B------:R-:W-:Y:S01]  /*5fb0*/  IADD3 R16, P4, PT, R15, R4.reuse, RZ ;  /* 0x000000040f107210 */ /* 0x080fe20007f9e0ff */
[----:B------:R-:W-:Y:S01]  /*5fc0*/  @!P1 FMUL R8, R8, 16777216 ;  /* 0x4b80000008089820 */ /* 0x000fe20000400000 */
[C---:B------:R-:W-:Y:S01]  /*5fd0*/  FMUL R70, R98.reuse, R9 ;  /* 0x0000000962467220 */ /* 0x040fe20000400000 */
[----:B------:R-:W-:Y:S01]  /*5fe0*/  IMAD R19, R3, 0x28, RZ ;  /* 0x0000002803137824 */ /* 0x000fe200078e02ff */
[----:B------:R-:W-:Y:S01]  /*5ff0*/  IADD3 R14, P5, PT, R7, R4, RZ ;  /* 0x00000004070e7210 */ /* 0x000fe20007fbe0ff */
[----:B------:R-:W-:Y:S01]  /*6000*/  @!P1 FMUL R11, R11, 16777216 ;  /* 0x4b8000000b0b9820 */ /* 0x000fe20000400000 */
[C---:B------:R-:W-:Y:S01]  /*6010*/  FMUL R73, R98.reuse, R12 ;  /* 0x0000000c62497220 */ /* 0x040fe20000400000 */
[C---:B------:R-:W-:Y:S01]  /*6020*/  FMUL R79, R98.reuse, R18 ;  /* 0x00000012624f7220 */ /* 0x040fe20000400000 */
[----:B------:R-:W-:Y:S01]  /*6030*/  FMUL R86, R98, R23 ;  /* 0x0000001762567220 */ /* 0x000fe20000400000 */
[----:B------:R-:W-:Y:S01]  /*6040*/  IMAD R9, R3, 0x3, RZ ;  /* 0x0000000303097824 */ /* 0x000fe200078e02ff */
[----:B------:R-:W-:Y:S01]  /*6050*/  LEA.HI.X.SX32 R7, R7, R5, 0x1, P2 ;  /* 0x0000000507077211 */ /* 0x000fe200010f0eff */
[----:B------:R-:W-:Y:S01]  /*6060*/  @!P1 FMUL R24, R24, 16777216 ;  /* 0x4b80000018189820 */ /* 0x000fe20000400000 */
[----:B------:R-:W-:Y:S01]  /*6070*/  @!P1 FMUL R29, R29, 16777216 ;  /* 0x4b8000001d1d9820 */ /* 0x000fe20000400000 */
[----:B------:R-:W-:Y:S01]  /*6080*/  IMAD R23, R3, 0xa, RZ ;  /* 0x0000000a03177824 */ /* 0x000fe200078e02ff */
[-C--:B------:R-:W-:Y:S01]  /*6090*/  IADD3 R12, P3, PT, R17, R4.reuse, RZ ;  /* 0x00000004110c7210 */ /* 0x080fe20007f7e0ff */
[----:B------:R-:W-:Y:S01]  /*60a0*/  @!P1 FMUL R10, R10, 16777216 ;  /* 0x4b8000000a0a9820 */ /* 0x000fe20000400000 */
[----:B------:R-:W-:Y:S01]  /*60b0*/  IADD3 R18, P2, PT, R13, R4, RZ ;  /* 0x000000040d127210 */ /* 0x000fe20007f5e0ff */
[----:B------:R-:W-:Y:S01]  /*60c0*/  @!P1 FMUL R20, R20, 16777216 ;  /* 0x4b80000014149820 */ /* 0x000fe20000400000 */
        /* <DEDUP_REMOVED lines=8> */
[C---:B------:R-:W-:Y:S01]  /*6150*/  FMUL R83, R98.reuse, R22 ;  /* 0x0000001662537220 */ /* 0x040fe20000400000 */
[C---:B------:R-:W-:Y:S01]  /*6160*/  FMUL R94, R98.reuse, R31 ;  /* 0x0000001f625e7220 */ /* 0x040fe20000400000 */
[----:B------:R-:W-:Y:S01]  /*6170*/  LEA.HI.X.SX32 R17, R13, R5, 0x1, P4 ;  /* 0x000000050d117211 */ /* 0x000fe200020f0eff */
[----:B------:R-:W-:Y:S01]  /*6180*/  @!P1 FMUL R35, R35, 16777216 ;  /* 0x4b80000023239820 */ /* 0x000fe20000400000 */
[C---:B------:R-:W-:Y:S01]  /*6190*/  FMUL R37, R98.reuse, R8 ;  /* 0x0000000862257220 */ /* 0x040fe20000400000 */
[----:B------:R-:W-:Y:S01]  /*61a0*/  IMAD R31, R3, 0x1c, RZ ;  /* 0x0000001c031f7824 */ /* 0x000fe200078e02ff */
[-C--:B------:R-:W-:Y:S01]  /*61b0*/  IADD3 R22, P4, PT, R25, R4.reuse, RZ ;  /* 0x0000000419167210 */ /* 0x080fe20007f9e0ff */
[C---:B------:R-:W-:Y:S01]  /*61c0*/  FMUL R72, R98.reuse, R11 ;  /* 0x0000000b62487220 */ /* 0x040fe20000400000 */
[----:B------:R-:W-:Y:S01]  /*61d0*/  IADD3 R8, P0, PT, R19, R4, RZ ;  /* 0x0000000413087210 */ /* 0x000fe20007f1e0ff */
[C---:B------:R-:W-:Y:S01]  /*61e0*/  FMUL R85, R98.reuse, R24 ;  /* 0x0000001862557220 */ /* 0x040fe20000400000 */
[----:B------:R-:W-:Y:S01]  /*61f0*/  FMUL R92, R98, R29 ;  /* 0x0000001d625c7220 */ /* 0x000fe20000400000 */
[----:B------:R-:W-:Y:S01]  /*6200*/  IMAD R11, R3, 0x5, RZ ;  /* 0x00000005030b7824 */ /* 0x000fe200078e02ff */
[----:B------:R-:W-:Y:S01]  /*6210*/  LEA.HI.X.SX32 R19, R9, R5, 0x1, P2 ;  /* 0x0000000509137211 */ /* 0x000fe200010f0eff */
[----:B------:R-:W-:-:S02]  /*6220*/  IMAD R123, R3, 0x38, RZ ;  /* 0x00000038037b7824 */ /* 0x000fc400078e02ff */
        /* <DEDUP_REMOVED lines=10> */
[----:B------:R-:W-:Y:S01]  /*62d0*/  IMAD R29, R3, 0xe, RZ ;  /* 0x0000000e031d7824 */ /* 0x000fe200078e02ff */
[-C--:B------:R-:W-:Y:S01]  /*62e0*/  IADD3 R24, P2, PT, R23, R4.reuse, RZ ;  /* 0x0000000417187210 */ /* 0x080fe20007f5e0ff */
[----:B------:R-:W-:Y:S01]  /*62f0*/  FMUL R98, R98, R35 ;  /* 0x0000002362627220 */ /* 0x000fe20000400000 */
        /* <DEDUP_REMOVED lines=25> */
[-C--:B------:R-:W-:Y:S01]  /*6490*/  LEA.HI.X.SX32 R13, R35, R5.reuse, 0x1, P3 ;  /* 0x00000005230d7211 */ /* 0x080fe200018f0eff */
        /* <DEDUP_REMOVED lines=30> */
[----:B------:R-:W-:Y:S01]  /*6680*/  IMAD.SHL.U32 R65, R3, 0x4, RZ ;  /* 0x0000000403417824 */ /* 0x000fe200078e00ff */
[-C--:B------:R-:W-:Y:S01]  /*6690*/  LEA.HI.X.SX32 R49, R49, R5.reuse, 0x1, P0 ;  /* 0x0000000531317211 */ /* 0x080fe200000f0eff */
[----:B------:R-:W-:Y:S01]  /*66a0*/  IMAD.SHL.U32 R67, R3, 0x8, RZ ;  /* 0x0000000803437824 */ /* 0x000fe200078e00ff */
[----:B------:R-:W-:Y:S01]  /*66b0*/  LEA.HI.X.SX32 R39, R39, R5, 0x1, P2 ;  /* 0x0000000527277211 */ /* 0x000fe200010f0eff */
[----:B------:R-:W-:Y:S01]  /*66c0*/  IMAD R99, R3, 0x1f, RZ ;  /* 0x0000001f03637824 */ /* 0x000fe200078e02ff */
[-C--:B------:R-:W-:Y:S01]  /*66d0*/  IADD3 R52, P1, PT, R119, R4.reuse, RZ ;  /* 0x0000000477347210 */ /* 0x080fe20007f3e0ff */
[----:B------:R0:W-:Y:S01]  /*66e0*/  STG.E.U16 desc[UR24][R4.64], R36 ;  /* 0x0000002404007986 */ /* 0x0001e2000c101518 */
[-C--:B------:R-:W-:Y:S01]  /*66f0*/  IADD3 R54, P0, PT, R101, R4.reuse, RZ ;  /* 0x0000000465367210 */ /* 0x080fe20007f1e0ff */
[----:B------:R-:W2:Y:S01]  /*6700*/  LDCU UR4, c[0x0][0x3ec] ;  /* 0x00007d80ff0477ac */ /* 0x000ea20008000800 */
[----:B------:R-:W-:-:S02]  /*6710*/  IADD3 R56, P2, PT, R63, R4, RZ ;  /* 0x000000043f387210 */ /* 0x000fc40007f5e0ff */
[-C--:B------:R-:W-:Y:S02]  /*6720*/  LEA.HI.X.SX32 R47, R47, R5.reuse, 0x1, P3 ;  /* 0x000000052f2f7211 */ /* 0x080fe400018f0eff */
[-C--:B------:R-:W-:Y:S02]  /*6730*/  IADD3 R60, P3, PT, R59, R4.reuse, RZ ;  /* 0x000000043b3c7210 */ /* 0x080fe40007f7e0ff */
[-C--:B------:R-:W-:Y:S02]  /*6740*/  LEA.HI.X.SX32 R51, R51, R5.reuse, 0x1, P5 ;  /* 0x0000000533337211 */ /* 0x080fe400028f0eff */
[----:B------:R-:W-:Y:S02]  /*6750*/  LEA.HI.X.SX32 R43, R43, R5, 0x1, P4 ;  /* 0x000000052b2b7211 */ /* 0x000fe400020f0eff */
[-C--:B------:R-:W-:Y:S02]  /*6760*/  LEA R62, P5, R3, R4.reuse, 0x2 ;  /* 0x00000004033e7211 */ /* 0x080fe400078a10ff */
[----:B------:R-:W-:-:S02]  /*6770*/  IADD3 R58, P4, PT, R61, R4, RZ ;  /* 0x000000043d3a7210 */ /* 0x000fc40007f9e0ff */
[-C--:B------:R-:W-:Y:S02]  /*6780*/  LEA.HI.X.SX32 R53, R53, R5.reuse, 0x1, P1 ;  /* 0x0000000535357211 */ /* 0x080fe400008f0eff */
[-C--:B------:R-:W-:Y:S01]  /*6790*/  LEA.HI.X.SX32 R55, R55, R5.reuse, 0x1, P0 ;  /* 0x0000000537377211 */ /* 0x080fe200000f0eff */
[----:B--2---:R-:W-:Y:S01]  /*67a0*/  UIMAD UR4, UR10, UR4, URZ ;  /* 0x000000040a0472a4 */ /* 0x004fe2000f8e02ff */
[----:B------:R-:W-:Y:S02]  /*67b0*/  LEA.HI.X.SX32 R57, R57, R5, 0x1, P2 ;  /* 0x0000000539397211 */ /* 0x000fe400010f0eff */
[C---:B------:R-:W-:Y:S01]  /*67c0*/  SHF.L.U32 R69, R3.reuse, 0x4, RZ ;  /* 0x0000000403457819 */ /* 0x040fe200000006ff */
[----:B------:R-:W-:Y:S01]  /*67d0*/  USHF.L.U32 UR6, UR4, 0x2, URZ ;  /* 0x0000000204067899 */ /* 0x000fe200080006ff */
[CC--:B------:R-:W-:Y:S01]  /*67e0*/  LEA R64, P1, R3.reuse, R4.reuse, 0x3 ;  /* 0x0000000403407211 */ /* 0x0c0fe200078218ff */
[----:B------:R-:W-:Y:S01]  /*67f0*/  UIMAD.WIDE UR4, UR4, 0x4, URZ ;  /* 0x00000004040478a5 */ /* 0x000fe2000f8e02ff */
[----:B------:R-:W-:-:S02]  /*6800*/  LEA R66, P0, R3, R4, 0x4 ;  /* 0x0000000403427211 */ /* 0x000fc400078020ff */
[C---:B------:R-:W-:Y:S02]  /*6810*/  LEA R68, P2, R3.reuse, R4, 0x5 ;  /* 0x0000000403447211 */ /* 0x040fe400078428ff */
[----:B------:R-:W-:Y:S02]  /*6820*/  LEA.HI.X.SX32 R61, R3, R5, 0x1, P3 ;  /* 0x00000005033d7211 */ /* 0x000fe400018f0eff */
[----:B------:R-:W-:Y:S02]  /*6830*/  PRMT R3, R36, 0x7632, R3 ;  /* 0x0000763224037816 */ /* 0x000fe40000000003 */
[----:B------:R-:W-:Y:S02]  /*6840*/  F2FP.F16.F32.PACK_AB R37, R70, R37 ;  /* 0x000000254625723e */ /* 0x000fe400000000ff */
[----:B------:R-:W-:Y:S01]  /*6850*/  LEA.HI.X.SX32 R63, R59, R5, 0x1, P5 ;  /* 0x000000053b3f7211 */ /* 0x000fe200028f0eff */
[----:B------:R2:W-:Y:S01]  /*6860*/  STG.E.U16 desc[UR24][R60.64], R3 ;  /* 0x000000033c007986 */ /* 0x0005e2000c101518 */
[----:B0-----:R-:W-:-:S02]  /*6870*/  PRMT R4, R97, 0x7632, R4 ;  /* 0x0000763261047816 */ /* 0x001fc40000000004 */
[-C--:B------:R-:W-:Y:S01]  /*6880*/  LEA.HI.X.SX32 R65, R65, R5.reuse, 0x1, P1 ;  /* 0x0000000541417211 */ /* 0x080fe200008f0eff */
[----:B------:R-:W-:Y:S01]  /*6890*/  STG.E.U16 desc[UR24][R62.64], R97 ;  /* 0x000000613e007986 */ /* 0x000fe2000c101518 */
[-C--:B------:R-:W-:Y:S02]  /*68a0*/  LEA.HI.X.SX32 R67, R67, R5.reuse, 0x1, P0 ;  /* 0x0000000543437211 */ /* 0x080fe400000f0eff */
[-C--:B------:R-:W-:Y:S01]  /*68b0*/  LEA.HI.X.SX32 R69, R69, R5.reuse, 0x1, P2 ;  /* 0x0000000545457211 */ /* 0x080fe200010f0eff */
[----:B------:R0:W-:Y:S01]  /*68c0*/  STG.E.U16 desc[UR24][R18.64], R4 ;  /* 0x0000000412007986 */ /* 0x0001e2000c101518 */
[----:B------:R-:W-:Y:S02]  /*68d0*/  LEA.HI.X.SX32 R59, R99, R5, 0x1, P4 ;  /* 0x00000005633b7211 */ /* 0x000fe400020f0eff */
[----:B------:R-:W-:Y:S01]  /*68e0*/  PRMT R5, R37, 0x7632, R5 ;  /* 0x0000763225057816 */ /* 0x000fe20000000005 */
[----:B------:R-:W-:Y:S01]  /*68f0*/  STG.E.U16 desc[UR24][R64.64], R37 ;  /* 0x0000002540007986 */ /* 0x000fe2000c101518 */
[----:B------:R-:W-:-:S02]  /*6900*/  F2FP.F16.F32.PACK_AB R71, R72, R71 ;  /* 0x000000474847723e */ /* 0x000fc400000000ff */
[----:B------:R-:W-:Y:S01]  /*6910*/  F2FP.F16.F32.PACK_AB R73, R74, R73 ;  /* 0x000000494a49723e */ /* 0x000fe200000000ff */
[----:B------:R3:W-:Y:S01]  /*6920*/  STG.E.U16 desc[UR24][R24.64], R5 ;  /* 0x0000000518007986 */ /* 0x0007e2000c101518 */
[----:B--2---:R-:W-:Y:S02]  /*6930*/  PRMT R3, R71, 0x7632, R3 ;  /* 0x0000763247037816 */ /* 0x004fe40000000003 */
[----:B------:R-:W-:Y:S01]  /*6940*/  F2FP.F16.F32.PACK_AB R75, R76, R75 ;  /* 0x0000004b4c4b723e */ /* 0x000fe200000000ff */
[----:B------:R2:W-:Y:S01]  /*6950*/  STG.E.U16 desc[UR24][R16.64], R71 ;  /* 0x0000004710007986 */ /* 0x0005e2000c101518 */
[----:B------:R-:W-:Y:S02]  /*6960*/  F2FP.F16.F32.PACK_AB R77, R80, R77 ;  /* 0x0000004d504d723e */ /* 0x000fe400000000ff */
[----:B0-----:R-:W-:Y:S01]  /*6970*/  PRMT R4, R75, 0x7632, R4 ;  /* 0x000076324b047816 */ /* 0x001fe20000000004 */
[----:B------:R0:W-:Y:S01]  /*6980*/  STG.E.U16 desc[UR24][R30.64], R3 ;  /* 0x000000031e007986 */ /* 0x0001e2000c101518 */
[----:B------:R-:W-:-:S02]  /*6990*/  F2FP.F16.F32.PACK_AB R79, R82, R79 ;  /* 0x0000004f524f723e */ /* 0x000fc400000000ff */
[----:B------:R-:W-:Y:S01]  /*69a0*/  F2FP.F16.F32.PACK_AB R81, R84, R81 ;  /* 0x000000515451723e */ /* 0x000fe200000000ff */
[----:B------:R-:W-:Y:S01]  /*69b0*/  STG.E.U16 desc[UR24][R66.64], R73 ;  /* 0x0000004942007986 */ /* 0x000fe2000c101518 */
[----:B---3--:R-:W-:Y:S02]  /*69c0*/  PRMT R24, R79, 0x7632, R24 ;  /* 0x000076324f187816 */ /* 0x008fe40000000018 */
[----:B------:R-:W-:Y:S02]  /*69d0*/  PRMT R19, R81, 0x7632, R19 ;  /* 0x0000763251137816 */ /* 0x000fe40000000013 */
[----:B--2---:R-:W-:Y:S02]  /*69e0*/  PRMT R17, R73, 0x7632, R17 ;  /* 0x0000763249117816 */ /* 0x004fe40000000011 */
[----:B------:R-:W-:Y:S02]  /*69f0*/  F2FP.F16.F32.PACK_AB R83, R86, R83 ;  /* 0x000000535653723e */ /* 0x000fe400000000ff */
[----:B0-----:R-:W-:Y:S01]  /*6a00*/  PRMT R3, R77, 0x7632, R3 ;  /* 0x000076324d037816 */ /* 0x001fe20000000003 */
[----:B------:R-:W-:Y:S01]  /*6a10*/  STG.E.U16 desc[UR24][R34.64], R17 ;  /* 0x0000001122007986 */ /* 0x000fe2000c101518 */
[----:B------:R-:W-:-:S02]  /*6a20*/  F2FP.F16.F32.PACK_AB R85, R88, R85 ;  /* 0x000000555855723e */ /* 0x000fc400000000ff */
[----:B------:R-:W-:Y:S01]  /*6a30*/  F2FP.F16.F32.PACK_AB R87, R90, R87 ;  /* 0x000000575a57723e */ /* 0x000fe200000000ff */
[----:B------:R0:W-:Y:S01]  /*6a40*/  STG.E.U16 desc[UR24][R22.64], R75 ;  /* 0x0000004b16007986 */ /* 0x0001e2000c101518 */
[----:B------:R-:W-:Y:S02]  /*6a50*/  F2FP.F16.F32.PACK_AB R89, R92, R89 ;  /* 0x000000595c59723e */ /* 0x000fe400000000ff */
[----:B------:R-:W-:Y:S01]  /*6a60*/  PRMT R25, R87, 0x7632, R25 ;  /* 0x0000763257197816 */ /* 0x000fe20000000019 */
[----:B------:R2:W-:Y:S01]  /*6a70*/  STG.E.U16 desc[UR24][R40.64], R4 ;  /* 0x0000000428007986 */ /* 0x0005e2000c101518 */
[----:B------:R-:W-:Y:S02]  /*6a80*/  F2FP.F16.F32.PACK_AB R91, R94, R91 ;  /* 0x0000005b5e5b723e */ /* 0x000fe400000000ff */
[----:B------:R-:W-:Y:S01]  /*6a90*/  F2FP.F16.F32.PACK_AB R95, R96, R95 ;  /* 0x0000005f605f723e */ /* 0x000fe200000000ff */
[----:B------:R-:W-:Y:S01]  /*6aa0*/  STG.E.U16 desc[UR24][R14.64], R77 ;  /* 0x0000004d0e007986 */ /* 0x000fe2000c101518 */
[----:B------:R-:W-:-:S02]  /*6ab0*/  PRMT R5, R91, 0x7632, R5 ;  /* 0x000076325b057816 */ /* 0x000fc40000000005 */
[----:B------:R-:W-:Y:S01]  /*6ac0*/  F2FP.F16.F32.PACK_AB R93, R98, R93 ;  /* 0x0000005d625d723e */ /* 0x000fe200000000ff */
[----:B------:R3:W-:Y:S01]  /*6ad0*/  STG.E.U16 desc[UR24][R44.64], R3 ;  /* 0x000000032c007986 */ /* 0x0007e2000c101518 */
[----:B0-----:R-:W-:-:S03]  /*6ae0*/  PRMT R23, R85, 0x7632, R23 ;  /* 0x0000763255177816 */ /* 0x001fc60000000017 */
[----:B------:R0:W-:Y:S01]  /*6af0*/  STG.E.U16 desc[UR24][R28.64], R79 ;  /* 0x0000004f1c007986 */ /* 0x0001e2000c101518 */
[----:B--2---:R-:W-:-:S03]  /*6b00*/  PRMT R4, R89, 0x7632, R4 ;  /* 0x0000763259047816 */ /* 0x004fc60000000004 */
[----:B------:R-:W-:Y:S04]  /*6b10*/  STG.E.U16 desc[UR24][R48.64], R24 ;  /* 0x0000001830007986 */ /* 0x000fe8000c101518 */
[----:B------:R-:W-:Y:S01]  /*6b20*/  STG.E.U16 desc[UR24][R68.64], R81 ;  /* 0x0000005144007986 */ /* 0x000fe2000c101518 */
[----:B---3--:R-:W-:-:S03]  /*6b30*/  PRMT R3, R83, 0x7632, R3 ;  /* 0x0000763253037816 */ /* 0x008fc60000000003 */
[----:B------:R-:W-:Y:S01]  /*6b40*/  STG.E.U16 desc[UR24][R38.64], R19 ;  /* 0x0000001326007986 */ /* 0x000fe2000c101518 */
[----:B0-----:R-:W-:Y:S02]  /*6b50*/  PRMT R28, R95, 0x7632, R28 ;  /* 0x000076325f1c7816 */ /* 0x001fe4000000001c */
[----:B------:R-:W-:Y:S01]  /*6b60*/  PRMT R29, R93, 0x7632, R29 ;  /* 0x000076325d1d7816 */ /* 0x000fe2000000001d */
[----:B------:R0:W-:Y:S04]  /*6b70*/  STG.E.U16 desc[UR24][R12.64], R83 ;  /* 0x000000530c007986 */ /* 0x0001e8000c101518 */
[----:B------:R2:W-:Y:S04]  /*6b80*/  STG.E.U16 desc[UR24][R42.64], R3 ;  /* 0x000000032a007986 */ /* 0x0005e8000c101518 */
[----:B------:R-:W-:Y:S01]  /*6b90*/  STG.E.U16 desc[UR24][R8.64], R85 ;  /* 0x0000005508007986 */ /* 0x000fe2000c101518 */
[----:B0-----:R-:W0:Y:S03]  /*6ba0*/  LDC.64 R12, c[0x0][0x3a0] ;  /* 0x0000e800ff0c7b82 */ /* 0x001e260000000a00 */
[----:B------:R-:W-:Y:S01]  /*6bb0*/  STG.E.U16 desc[UR24][R46.64], R23 ;  /* 0x000000172e007986 */ /* 0x000fe2000c101518 */
[----:B--2---:R-:W-:-:S03]  /*6bc0*/  IMAD.SHL.U32 R3, R2, 0x4, RZ ;  /* 0x0000000402037824 */ /* 0x004fc600078e00ff */
[----:B------:R-:W-:Y:S04]  /*6bd0*/  STG.E.U16 desc[UR24][R20.64], R87 ;  /* 0x0000005714007986 */ /* 0x000fe8000c101518 */
[----:B------:R-:W-:Y:S04]  /*6be0*/  STG.E.U16 desc[UR24][R50.64], R25 ;  /* 0x0000001932007986 */ /* 0x000fe8000c101518 */
[----:B------:R-:W-:Y:S04]  /*6bf0*/  STG.E.U16 desc[UR24][R6.64], R89 ;  /* 0x0000005906007986 */ /* 0x000fe8000c101518 */
[----:B------:R2:W-:Y:S04]  /*6c00*/  STG.E.U16 desc[UR24][R52.64], R4 ;  /* 0x0000000434007986 */ /* 0x0005e8000c101518 */
[----:B------:R3:W-:Y:S04]  /*6c10*/  STG.E.U16 desc[UR24][R26.64], R91 ;  /* 0x0000005b1a007986 */ /* 0x0007e8000c101518 */
[----:B------:R3:W-:Y:S01]  /*6c20*/  STG.E.U16 desc[UR24][R54.64], R5 ;  /* 0x0000000536007986 */ /* 0x0007e2000c101518 */
[----:B--2---:R-:W-:Y:S01]  /*6c30*/  IMAD.HI R4, R2, 0x4, RZ ;  /* 0x0000000402047827 */ /* 0x004fe200078e02ff */
[----:B0-----:R-:W-:-:S02]  /*6c40*/  IADD3 R2, P0, P1, R3, UR6, R12 ;  /* 0x0000000603027c10 */ /* 0x001fc4000f91e00c */
[----:B------:R3:W-:Y:S02]  /*6c50*/  STG.E.U16 desc[UR24][R10.64], R95 ;  /* 0x0000005f0a007986 */ /* 0x0007e4000c101518 */
[----:B------:R-:W-:Y:S02]  /*6c60*/  IADD3.X R3, PT, PT, R4, UR5, R13, P0, P1 ;  /* 0x0000000504037c10 */ /* 0x000fe400087e240d */
[----:B------:R3:W-:Y:S04]  /*6c70*/  STG.E.U16 desc[UR24][R56.64], R28 ;  /* 0x0000001c38007986 */ /* 0x0007e8000c101518 */
[----:B------:R3:W-:Y:S04]  /*6c80*/  STG.E.U16 desc[UR24][R32.64], R93 ;  /* 0x0000005d20007986 */ /* 0x0007e8000c101518 */
[----:B------:R3:W-:Y:S04]  /*6c90*/  STG.E.U16 desc[UR24][R58.64], R29 ;  /* 0x0000001d3a007986 */ /* 0x0007e8000c101518 */
[----:B------:R3:W-:Y:S01]  /*6ca0*/  STG.E desc[UR24][R2.64], R78 ;  /* 0x0000004e02007986 */ /* 0x0007e2000c101918 */
[----:B-1----:R-:W-:Y:S06]  /*6cb0*/  BAR.SYNC.DEFER_BLOCKING 0x0 ;  /* 0x0000000000007b1d */ /* 0x002fec0000010000 */
[----:B------:R-:W-:Y:S05]  /*6cc0*/  @P6 BRA `(.L_x_22) ;  /* 0x0000000000a06947 */ /* 0x000fea0003800000 */
[----:B------:R-:W0:Y:S01]  /*6cd0*/  S2UR UR5, SR_CgaCtaId ;  /* 0x00000000000579c3 */ /* 0x000e220000008800 */
[----:B------:R-:W-:Y:S01]  /*6ce0*/  NOP ;  /* 0x0000000000007918 */ /* 0x000fe20000000000 */
[----:B------:R-:W-:Y:S01]  /*6cf0*/  UMOV UR4, 0x50 ;  /* 0x0000005000047882 */ /* 0x000fe20000000000 */
[----:B------:R-:W-:Y:S02]  /*6d00*/  IMAD.U32 R0, RZ, RZ, UR12 ;  /* 0x0000000cff007e24 */ /* 0x000fe4000f8e00ff */
[----:B---3--:R-:W-:Y:S02]  /*6d10*/  HFMA2 R3, -RZ, RZ, 0, 8.94069671630859375e-07 ;  /* 0x0000000fff037431 */ /* 0x008fe400000001ff */
[----:B------:R-:W-:Y:S01]  /*6d20*/  IMAD.MOV.U32 R7, RZ, RZ, 0x1 ;  /* 0x00000001ff077424 */ /* 0x000fe200078e00ff */
[----:B------:R-:W-:-:S04]  /*6d30*/  LOP3.LUT R0, R0, 0xffff, RZ, 0xc0, !PT ;  /* 0x0000ffff00007812 */ /* 0x000fc800078ec0ff */
[----:B------:R-:W-:-:S05]  /*6d40*/  SHF.R.U32.HI R0, RZ, 0x5, R0 ;  /* 0x00000005ff007819 */ /* 0x000fca0000011600 */
[----:B------:R-:W-:Y:S01]  /*6d50*/  VIADD R2, R0, 0x10 ;  /* 0x0000001000027836 */ /* 0x000fe20000000000 */
[----:B------:R-:W-:Y:S01]  /*6d60*/  SHF.L.U32 R0, R3, R0, RZ ;  /* 0x0000000003007219 */ /* 0x000fe200000006ff */
[----:B0-----:R-:W-:-:S03]  /*6d70*/  ULEA UR6, UR5, UR4, 0x18 ;  /* 0x0000000405067291 */ /* 0x001fc6000f8ec0ff */
[----:B------:R-:W-:-:S04]  /*6d80*/  SHF.L.U32 R3, R7, R2, RZ ;  /* 0x0000000207037219 */ /* 0x000fc800000006ff */
[----:B------:R-:W-:Y:S02]  /*6d90*/  LOP3.LUT R0, R3, R0, RZ, 0xfc, !PT ;  /* 0x0000000003007212 */ /* 0x000fe400078efcff */
[----:B------:R-:W0:Y:S02]  /*6da0*/  LDS R5, [UR6] ;  /* 0x00000006ff057984 */ /* 0x000e240008000800 */
[C---:B------:R-:W-:Y:S02]  /*6db0*/  LOP3.LUT R2, R0.reuse, 0xffff, RZ, 0xc0, !PT ;  /* 0x0000ffff00027812 */ /* 0x040fe400078ec0ff */
[----:B0-----:R-:W-:-:S04]  /*6dc0*/  LOP3.LUT R3, R0, 0xffff, R5, 0x80, !PT ;  /* 0x0000ffff00037812 */ /* 0x001fc800078e8005 */
[----:B------:R-:W-:-:S13]  /*6dd0*/  ISETP.NE.AND P0, PT, R3, R2, PT ;  /* 0x000000020300720c */ /* 0x000fda0003f05270 */
[----:B------:R-:W-:Y:S05]  /*6de0*/  @P0 BRA `(.L_x_23) ;  /* 0x0000000000500947 */ /* 0x000fea0003800000 */
[----:B------:R-:W-:Y:S02]  /*6df0*/  SHF.R.U32.HI R5, RZ, 0x10, R5 ;  /* 0x00000010ff057819 */ /* 0x000fe40000011605 */
[----:B------:R-:W-:-:S04]  /*6e00*/  SHF.R.U32.HI R2, RZ, 0x10, R0 ;  /* 0x00000010ff027819 */ /* 0x000fc80000011600 */
[----:B------:R-:W-:-:S04]  /*6e10*/  LOP3.LUT R5, R5, R2, RZ, 0xc0, !PT ;  /* 0x0000000205057212 */ /* 0x000fc800078ec0ff */
[----:B------:R-:W-:-:S13]  /*6e20*/  ISETP.NE.AND P0, PT, R5, R2, PT ;  /* 0x000000020500720c */ /* 0x000fda0003f05270 */
[----:B------:R-:W-:Y:S05]  /*6e30*/  @P0 BRA `(.L_x_24) ;  /* 0x0000000000300947 */ /* 0x000fea0003800000 */
[----:B------:R-:W-:Y:S01]  /*6e40*/  R2UR UR4, R0 ;  /* 0x00000000000472ca */ /* 0x000fe200000e0000 */
[----:B------:R-:W-:Y:S01]  /*6e50*/  VOTEU.ANY UR5, UPT, PT ;  /* 0x0000000000057886 */ /* 0x000fe200038e0100 */
[----:B------:R-:W0:Y:S01]  /*6e60*/  S2R R0, SR_LANEID ;  /* 0x0000000000007919 */ /* 0x000e220000000000 */
[----:B------:R-:W-:-:S10]  /*6e70*/  UFLO.U32 UR5, UR5 ;  /* 0x00000005000572bd */ /* 0x000fd400080e0000 */
[----:B------:R-:W-:-:S06]  /*6e80*/  ULOP3.LUT UR4, URZ, UR4, URZ, 0x33, !UPT ;  /* 0x00000004ff047292 */ /* 0x000fcc000f8e33ff */
[----:B------:R-:W-:-:S04]  /*6e90*/  MOV R2, UR4 ;  /* 0x0000000400027c02 */ /* 0x000fc80008000f00 */
[----:B------:R-:W1:Y:S02]  /*6ea0*/  REDUX UR7, R2 ;  /* 0x00000000020773c4 */ /* 0x000e640000000000 */
[----:B------:R2:W-:Y:S01]  /*6eb0*/  UTCATOMSWS.AND URZ, UR4 ;  /* 0x0000000400ff79e3 */ /* 0x0005e20008000000 */
[----:B0-----:R-:W-:Y:S01]  /*6ec0*/  ISETP.EQ.U32.AND P0, PT, R0, UR5, PT ;  /* 0x0000000500007c0c */ /* 0x001fe2000bf02070 */
[----:B-1----:R-:W-:-:S12]  /*6ed0*/  IMAD.U32 R0, RZ, RZ, UR7 ;  /* 0x00000007ff007e24 */ /* 0x002fd8000f8e00ff */
[----:B------:R2:W-:Y:S01]  /*6ee0*/  @P0 ATOMS.AND RZ, [UR6], R0 ;  /* 0x00000000ffff098c */ /* 0x0005e2000a800006 */
[----:B------:R-:W-:Y:S05]  /*6ef0*/  BRA `(.L_x_22) ;  /* 0x0000000000147947 */ /* 0x000fea0003800000 */
.L_x_24:
[----:B------:R-:W-:-:S07]  /*6f00*/  MOV R2, 0x6f20 ;  /* 0x00006f2000027802 */ /* 0x000fce0000000f00 */
[----:B------:R-:W-:Y:S05]  /*6f10*/  CALL.REL.NOINC `($__internal_0_$__cuda_sm10x_tcgen05_guardrail_trap_col_being_dealloced_not_returned_by_alloc) ;  /* 0x0000000000447944 */ /* 0x000fea0003c00000 */
[----:B------:R-:W-:Y:S05]  /*6f20*/  BRA `(.L_x_22) ;  /* 0x0000000000087947 */ /* 0x000fea0003800000 */
.L_x_23:
[----:B------:R-:W-:-:S07]  /*6f30*/  MOV R2, 0x6f50 ;  /* 0x00006f5000027802 */ /* 0x000fce0000000f00 */
[----:B------:R-:W-:Y:S05]  /*6f40*/  CALL.REL.NOINC `($__internal_2_$__cuda_sm10x_tcgen05_guardrail_trap_unallocated_columns_being_dealloced) ;  /* 0x0000000000507944 */ /* 0x000fea0003c00000 */
.L_x_22:
[----:B------:R-:W-:Y:S01]  /*6f50*/  NOP ;  /* 0x0000000000007918 */ /* 0x000fe20000000000 */
[----:B--2---:R-:W-:Y:S05]  /*6f60*/  EXIT ;  /* 0x000000000000794d */ /* 0x004fea0003800000 */
.L_x_8:
[----:B------:R-:W1:Y:S02]  /*6f70*/  SYNCS.PHASECHK.TRANS64.TRYWAIT P3, [UR11+0x2800], RZ ;  /* 0x002800ffff0075a7 */ /* 0x000e64000806110b */
[----:B-1----:R-:W-:Y:S05]  /*6f80*/  @!P3 BRA `(.L_x_8) ;  /* 0xfffffffc00f8b947 */ /* 0x002fea000383ffff */
[----:B------:R-:W-:Y:S05]  /*6f90*/  BRA `(.L_x_7) ;  /* 0xffffffa800887947 */ /* 0x000fea000383ffff */
.L_x_17:
[----:B------:R-:W1:Y:S02]  /*6fa0*/  SYNCS.PHASECHK.TRANS64.TRYWAIT P3, [UR11+0x3810], RZ ;  /* 0x003810ffff0075a7 */ /* 0x000e64000806110b */
[----:B-1----:R-:W-:Y:S05]  /*6fb0*/  @!P3 BRA `(.L_x_17) ;  /* 0xfffffffc00f8b947 */ /* 0x002fea000383ffff */
[----:B------:R-:W-:Y:S05]  /*6fc0*/  BRA `(.L_x_25) ;  /* 0xffffffcc00787947 */ /* 0x000fea000383ffff */
.L_x_18:
[----:B------:R-:W1:Y:S02]  /*6fd0*/  SYNCS.PHASECHK.TRANS64.TRYWAIT P6, [UR28], R10 ;  /* 0x0000000aff0075a7 */ /* 0x000e6400080c111c */
[----:B-1----:R-:W-:Y:S05]  /*6fe0*/  @!P6 BRA `(.L_x_18) ;  /* 0xfffffffc00f8e947 */ /* 0x002fea000383ffff */
[----:B------:R-:W-:Y:S05]  /*6ff0*/  BRA `(.L_x_26) ;  /* 0xffffffd000ac7947 */ /* 0x000fea000383ffff */
.L_x_21:
[----:B------:R-:W0:Y:S02]  /*7000*/  SYNCS.PHASECHK.TRANS64.TRYWAIT P1, [UR28], R3 ;  /* 0x00000003ff0075a7 */ /* 0x000e24000802111c */
[----:B0-----:R-:W-:Y:S05]  /*7010*/  @!P1 BRA `(.L_x_21) ;  /* 0xfffffffc00f89947 */ /* 0x001fea000383ffff */
[----:B------:R-:W-:Y:S05]  /*7020*/  BRA `(.L_x_27) ;  /* 0xffffffe400f07947 */ /* 0x000fea000383ffff */
        .weak           $__internal_0_$__cuda_sm10x_tcgen05_guardrail_trap_col_being_dealloced_not_returned_by_alloc
        .type           $__internal_0_$__cuda_sm10x_tcgen05_guardrail_trap_col_being_dealloced_not_returned_by_alloc,@function
        .size           $__internal_0_$__cuda_sm10x_tcgen05_guardrail_trap_col_being_dealloced_not_returned_by_alloc,($__internal_1_$__cuda_sm10x_tcgen05_guardrail_trap_phase_invalid_during_alloc - $__internal_0_$__cuda_sm10x_tcgen05_guardrail_trap_col_being_dealloced_not_returned_by_alloc)
$__internal_0_$__cuda_sm10x_tcgen05_guardrail_trap_col_being_dealloced_not_returned_by_alloc:
[----:B------:R-:W-:Y:S05]  /*7030*/  BPT.TRAP 0x1 ;  /* 0x000000040000795c */ /* 0x000fea0000300000 */
[----:B------:R-:W-:-:S04]  /*7040*/  IMAD.MOV.U32 R3, RZ, RZ, 0x0 ;  /* 0x00000000ff037424 */ /* 0x000fc800078e00ff */
[----:B------:R-:W-:Y:S05]  /*7050*/  RET.REL.NODEC R2 `(attn_fwd) ;  /* 0xffffff8c02e87950 */ /* 0x000fea0003c3ffff */
        .weak           $__internal_1_$__cuda_sm10x_tcgen05_guardrail_trap_phase_invalid_during_alloc
        .type           $__internal_1_$__cuda_sm10x_tcgen05_guardrail_trap_phase_invalid_during_alloc,@function
        .size           $__internal_1_$__cuda_sm10x_tcgen05_guardrail_trap_phase_invalid_during_alloc,($__internal_2_$__cuda_sm10x_tcgen05_guardrail_trap_unallocated_columns_being_dealloced - $__internal_1_$__cuda_sm10x_tcgen05_guardrail_trap_phase_invalid_during_alloc)
$__internal_1_$__cuda_sm10x_tcgen05_guardrail_trap_phase_invalid_during_alloc:
[----:B------:R-:W-:Y:S05]  /*7060*/  BPT.TRAP 0x1 ;  /* 0x000000040000795c */ /* 0x000fea0000300000 */
[----:B------:R-:W-:-:S04]  /*7070*/  MOV R3, 0x0 ;  /* 0x0000000000037802 */ /* 0x000fc80000000f00 */
[----:B------:R-:W-:Y:S05]  /*7080*/  RET.REL.NODEC R2 `(attn_fwd) ;  /* 0xffffff8c02dc7950 */ /* 0x000fea0003c3ffff */
        .weak           $__internal_2_$__cuda_sm10x_tcgen05_guardrail_trap_unallocated_columns_being_dealloced
        .type           $__internal_2_$__cuda_sm10x_tcgen05_guardrail_trap_unallocated_columns_being_dealloced,@function
        .size           $__internal_2_$__cuda_sm10x_tcgen05_guardrail_trap_unallocated_columns_being_dealloced,(.L_x_31 - $__internal_2_$__cuda_sm10x_tcgen05_guardrail_trap_unallocated_columns_being_dealloced)
$__internal_2_$__cuda_sm10x_tcgen05_guardrail_trap_unallocated_columns_being_dealloced:
[----:B------:R-:W-:Y:S05]  /*7090*/  BPT.TRAP 0x1 ;  /* 0x000000040000795c */ /* 0x000fea0000300000 */
[----:B------:R-:W-:-:S04]  /*70a0*/  IMAD.MOV.U32 R3, RZ, RZ, 0x0 ;  /* 0x00000000ff037424 */ /* 0x000fc800078e00ff */
[----:B------:R-:W-:Y:S05]  /*70b0*/  RET.REL.NODEC R2 `(attn_fwd) ;  /* 0xffffff8c02d07950 */ /* 0x000fea0003c3ffff */
.L_x_28:
[----:B------:R-:W-:-:S00]  /*70c0*/  BRA `(.L_x_28) ;  /* 0xfffffffc00fc7947 */ /* 0x000fc0000383ffff */
[----:B------:R-:W-:-:S00]  /*70d0*/  NOP ;  /* 0x0000000000007918 */ /* 0x000fc00000000000 */
        /* <DEDUP_REMOVED lines=10> */
.L_x_31:


//--------------------- .nv.global.init           --------------------------
	.section	.nv.global.init,"aw",@progbits
.nv.global.init:
	.type		_$_str,@object
	.size		_$_str,(.L_3 - _$_str)
_$_str:
        /*0000*/ 	.byte	0x5f, 0x5f, 0x43, 0x55, 0x44, 0x41, 0x5f, 0x46, 0x54, 0x5a, 0x00
.L_3:


//--------------------- .nv.shared.attn_fwd       --------------------------
	.section	.nv.shared.attn_fwd,"aw",@nobits
	.sectionflags	@""
	.align	16
	.zero		1024


//--------------------- .nv.shared.reserved.0     --------------------------
	.section	.nv.shared.reserved.0,"aw",@nobits
	.align	8
	.weak		__nv_reservedSMEM_offset_0_alias
	.size		__nv_reservedSMEM_offset_0_alias, 0, 64
	.other		__nv_reservedSMEM_offset_0_alias,@"STO_CUDA_RESERVED_SHARED STV_DEFAULT"
__nv_reservedSMEM_offset_0_alias:
	.zero		0
.nv.shared.reserved.0:
	.zero		64
	.weak		__nv_reservedSMEM_allocation_phase
	.type		__nv_reservedSMEM_allocation_phase,@object
	.size		__nv_reservedSMEM_allocation_phase,(.L_0 - __nv_reservedSMEM_allocation_phase)
__nv_reservedSMEM_allocation_phase:
	.zero		1
.L_0:
	.zero		7
	.weak		__nv_reservedSMEM_devtool_atexit_pc
	.type		__nv_reservedSMEM_devtool_atexit_pc,@object
	.size		__nv_reservedSMEM_devtool_atexit_pc,(__nv_reservedSMEM_allocation_mask - __nv_reservedSMEM_devtool_atexit_pc)
__nv_reservedSMEM_devtool_atexit_pc:
	.zero		8
	.weak		__nv_reservedSMEM_allocation_mask
	.type		__nv_reservedSMEM_allocation_mask,@object
	.size		__nv_reservedSMEM_allocation_mask,(.L_2 - __nv_reservedSMEM_allocation_mask)
__nv_reservedSMEM_allocation_mask:
	.zero		4
.L_2:


//--------------------- .nv.constant0.attn_fwd    --------------------------
	.section	.nv.constant0.attn_fwd,"a",@progbits
	.sectionflags	@""
	.align	4
.nv.constant0.attn_fwd:
	.zero		1032


//--------------------- SYMBOLS --------------------------

	.type		.nv.reservedSmem.offset0,@object
	.size		.nv.reservedSmem.offset0,0x4
	.type		.nv.reservedSmem.cap,@object
	.size		.nv.reservedSmem.cap,0x4
